// auto-generated by cutlass_sweep.gemm — config: {"arch": "sm_100", "cluster_m": 1, "cluster_n": 1, "dtype": "int8", "dtype_b": "int8", "layout": "nt", "stages": 0, "tile_k": 256, "tile_m": 128, "tile_n": 96}
#include "cutlass/cutlass.h"
#include "cutlass/gemm/collective/collective_builder.hpp"
#include "cutlass/gemm/device/gemm_universal_adapter.h"
#include "cutlass/gemm/kernel/gemm_universal.hpp"
#include "cutlass/epilogue/collective/collective_builder.hpp"

using ElemA = int8_t;
using ElemB = int8_t;
using ElemCD = int8_t;
using Acc  = int32_t;
using TileShape    = cute::Shape<cute::_128, cute::_96, cute::_256>;
using ClusterShape = cute::Shape<cute::_1, cute::_1, cute::_1>;

using CollectiveEpilogue = typename cutlass::epilogue::collective::CollectiveBuilder<
    cutlass::arch::Sm100, cutlass::arch::OpClassTensorOp,
    TileShape, ClusterShape,
    cutlass::epilogue::collective::EpilogueTileAuto,
    Acc, Acc,
    ElemCD, cutlass::layout::RowMajor, 128 / cutlass::sizeof_bits<ElemCD>::value,
    ElemCD, cutlass::layout::RowMajor, 128 / cutlass::sizeof_bits<ElemCD>::value,
    cutlass::epilogue::collective::EpilogueScheduleAuto
  >::CollectiveOp;

using CollectiveMainloop = typename cutlass::gemm::collective::CollectiveBuilder<
    cutlass::arch::Sm100, cutlass::arch::OpClassTensorOp,
    ElemA, cutlass::layout::RowMajor, 128 / cutlass::sizeof_bits<ElemA>::value,
    ElemB, cutlass::layout::ColumnMajor, 128 / cutlass::sizeof_bits<ElemB>::value,
    Acc,
    TileShape, ClusterShape,
    cutlass::gemm::collective::StageCountAutoCarveout<static_cast<int>(sizeof(typename CollectiveEpilogue::SharedStorage))>,
    cutlass::gemm::collective::KernelScheduleAuto
  >::CollectiveOp;

using GemmKernel = cutlass::gemm::kernel::GemmUniversal<
    cute::Shape<int,int,int,int>,
    CollectiveMainloop,
    CollectiveEpilogue
>;
using Gemm = cutlass::gemm::device::GemmUniversalAdapter<GemmKernel>;

// Force the device kernel symbol into the cubin without needing a host main.
auto* _anchor = &cutlass::device_kernel<GemmKernel>;


// ===== COMPILED SASS (sm_100a) =====

	.target	sm_100a

	.elftype	@"ET_EXEC"


//--------------------- .note.nv.tkinfo           --------------------------
	.section	.note.nv.tkinfo,"",@"SHT_NOTE"
	.sectionflags	@"SHF_NOTE_NV_TKINFO"
	.tkinfo
        /*0018*/ 	.word	0x00000002
        /*0030*/ 	.string	""
        /*0030*/ 	.string	"ptxas"
        /*0030*/ 	.string	"Cuda compilation tools, release 13.0, V13.0.88"
        /*0030*/ 	.string	"Build cuda_13.0.r13.0/compiler.36424714_0"
        /*0030*/ 	.string	"-arch sm_100a -m 64 "



//--------------------- .note.nv.cuinfo           --------------------------
	.section	.note.nv.cuinfo,"",@"SHT_NOTE"
	.sectionflags	@"SHF_NOTE_NV_CUINFO"
        /*0018*/ 	.short	0x0002
        /*001a*/ 	.short	0x0064
        /*001c*/ 	.short	0x0082
	.zero		2


//--------------------- .nv.info                  --------------------------
	.section	.nv.info,"",@"SHT_CUDA_INFO"
	.align	4


	//----- nvinfo : EIATTR_REGCOUNT
	.align		4
        /*0000*/ 	.byte	0x04, 0x2f
        /*0002*/ 	.short	(.L_19 - .L_18)
	.align		4
.L_18:
        /*0004*/ 	.word	index@(_ZN7cutlass13device_kernelINS_4gemm6kernel13GemmUniversalIN4cute5tupleIJiiiiEEENS1_10collective13CollectiveMmaINS1_35MainloopSm100TmaUmmaWarpSpecializedILi3ELi2ELi4ENS5_IJNS4_1CILi1EEESB_SB_EEEEENS5_IJNSA_ILi128EEENSA_ILi96EEENSA_ILi256EEEEEEaNS5_IJlSB_lEEEaSI_NS4_8TiledMMAINS4_8MMA_AtomIJNS4_15SM100_MMA_S8_SSIaaiLi128ELi96ELNS4_4UMMA5MajorE0ELSN_0ELNSM_8SaturateE0EEEEEENS4_6LayoutISC_NS5_IJNSA_ILi0EEESS_SS_EEEEENS5_IJNS4_10UnderscoreESV_SV_EEEEENS4_13SM90_TMA_LOADENS4_14ComposedLayoutINS4_7SwizzleILi3ELi4ELi3EEENS4_18smem_ptr_flag_bitsILi8EEENSR_INS5_IJNSA_ILi8EEESE_EEENS5_IJSE_SB_EEEEEEEvNS4_8identityESY_S18_vS19_EENS_8epilogue10collective18CollectiveEpilogueINS1B_23Sm100TmaWarpSpecializedILi1ELi1ELi96ELb0ELb0EEEJSH_NS5_IJNSR_ISE_SB_EENSR_ISF_SB_EEEEEaSI_aSI_NS1B_6fusion15FusionCallbacksIS1F_NS1J_17LinearCombinationIaiaiLNS_15FloatRoundStyleE2EEESH_S1I_JEEENS4_5SM1004TMEM4LOAD26SM100_TMEM_LOAD_32dp32b32xESY_NSZ_INS10_ILi1ELi4ELi3EEES13_NSR_INS5_IJS14_NSA_ILi32EEEEEENS5_IJS1U_SB_EEEEEEENS4_39AutoVectorizingCopyWithAssumedAlignmentILi128EEENS4_14SM90_TMA_STOREES1Y_S20_S20_EEEvvEEEEvNT_6ParamsE)
        /*0008*/ 	.word	0x000000f7


	//----- nvinfo : EIATTR_FRAME_SIZE
	.align		4
.L_19:
        /*000c*/ 	.byte	0x04, 0x11
        /*000e*/ 	.short	(.L_21 - .L_20)
	.align		4
.L_20:
        /*0010*/ 	.word	index@($__internal_2_$__cuda_sm10x_tcgen05_guardrail_trap_unallocated_columns_being_dealloced)
        /*0014*/ 	.word	0x00000000


	//----- nvinfo : EIATTR_FRAME_SIZE
	.align		4
.L_21:
        /*0018*/ 	.byte	0x04, 0x11
        /*001a*/ 	.short	(.L_23 - .L_22)
	.align		4
.L_22:
        /*001c*/ 	.word	index@($__internal_1_$__cuda_sm10x_tcgen05_guardrail_trap_phase_invalid_during_alloc)
        /*0020*/ 	.word	0x00000000


	//----- nvinfo : EIATTR_FRAME_SIZE
	.align		4
.L_23:
        /*0024*/ 	.byte	0x04, 0x11
        /*0026*/ 	.short	(.L_25 - .L_24)
	.align		4
.L_24:
        /*0028*/ 	.word	index@($__internal_0_$__cuda_sm10x_tcgen05_guardrail_trap_col_being_dealloced_not_returned_by_alloc)
        /*002c*/ 	.word	0x00000000


	//----- nvinfo : EIATTR_FRAME_SIZE
	.align		4
.L_25:
        /*0030*/ 	.byte	0x04, 0x11
        /*0032*/ 	.short	(.L_27 - .L_26)
	.align		4
.L_26:
        /*0034*/ 	.word	index@(_ZN7cutlass13device_kernelINS_4gemm6kernel13GemmUniversalIN4cute5tupleIJiiiiEEENS1_10collective13CollectiveMmaINS1_35MainloopSm100TmaUmmaWarpSpecializedILi3ELi2ELi4ENS5_IJNS4_1CILi1EEESB_SB_EEEEENS5_IJNSA_ILi128EEENSA_ILi96EEENSA_ILi256EEEEEEaNS5_IJlSB_lEEEaSI_NS4_8TiledMMAINS4_8MMA_AtomIJNS4_15SM100_MMA_S8_SSIaaiLi128ELi96ELNS4_4UMMA5MajorE0ELSN_0ELNSM_8SaturateE0EEEEEENS4_6LayoutISC_NS5_IJNSA_ILi0EEESS_SS_EEEEENS5_IJNS4_10UnderscoreESV_SV_EEEEENS4_13SM90_TMA_LOADENS4_14ComposedLayoutINS4_7SwizzleILi3ELi4ELi3EEENS4_18smem_ptr_flag_bitsILi8EEENSR_INS5_IJNSA_ILi8EEESE_EEENS5_IJSE_SB_EEEEEEEvNS4_8identityESY_S18_vS19_EENS_8epilogue10collective18CollectiveEpilogueINS1B_23Sm100TmaWarpSpecializedILi1ELi1ELi96ELb0ELb0EEEJSH_NS5_IJNSR_ISE_SB_EENSR_ISF_SB_EEEEEaSI_aSI_NS1B_6fusion15FusionCallbacksIS1F_NS1J_17LinearCombinationIaiaiLNS_15FloatRoundStyleE2EEESH_S1I_JEEENS4_5SM1004TMEM4LOAD26SM100_TMEM_LOAD_32dp32b32xESY_NSZ_INS10_ILi1ELi4ELi3EEES13_NSR_INS5_IJS14_NSA_ILi32EEEEEENS5_IJS1U_SB_EEEEEEENS4_39AutoVectorizingCopyWithAssumedAlignmentILi128EEENS4_14SM90_TMA_STOREES1Y_S20_S20_EEEvvEEEEvNT_6ParamsE)
        /*0038*/ 	.word	0x00000000


	//----- nvinfo : EIATTR_MIN_STACK_SIZE
	.align		4
.L_27:
        /*003c*/ 	.byte	0x04, 0x12
        /*003e*/ 	.short	(.L_29 - .L_28)
	.align		4
.L_28:
        /*0040*/ 	.word	index@(_ZN7cutlass13device_kernelINS_4gemm6kernel13GemmUniversalIN4cute5tupleIJiiiiEEENS1_10collective13CollectiveMmaINS1_35MainloopSm100TmaUmmaWarpSpecializedILi3ELi2ELi4ENS5_IJNS4_1CILi1EEESB_SB_EEEEENS5_IJNSA_ILi128EEENSA_ILi96EEENSA_ILi256EEEEEEaNS5_IJlSB_lEEEaSI_NS4_8TiledMMAINS4_8MMA_AtomIJNS4_15SM100_MMA_S8_SSIaaiLi128ELi96ELNS4_4UMMA5MajorE0ELSN_0ELNSM_8SaturateE0EEEEEENS4_6LayoutISC_NS5_IJNSA_ILi0EEESS_SS_EEEEENS5_IJNS4_10UnderscoreESV_SV_EEEEENS4_13SM90_TMA_LOADENS4_14ComposedLayoutINS4_7SwizzleILi3ELi4ELi3EEENS4_18smem_ptr_flag_bitsILi8EEENSR_INS5_IJNSA_ILi8EEESE_EEENS5_IJSE_SB_EEEEEEEvNS4_8identityESY_S18_vS19_EENS_8epilogue10collective18CollectiveEpilogueINS1B_23Sm100TmaWarpSpecializedILi1ELi1ELi96ELb0ELb0EEEJSH_NS5_IJNSR_ISE_SB_EENSR_ISF_SB_EEEEEaSI_aSI_NS1B_6fusion15FusionCallbacksIS1F_NS1J_17LinearCombinationIaiaiLNS_15FloatRoundStyleE2EEESH_S1I_JEEENS4_5SM1004TMEM4LOAD26SM100_TMEM_LOAD_32dp32b32xESY_NSZ_INS10_ILi1ELi4ELi3EEES13_NSR_INS5_IJS14_NSA_ILi32EEEEEENS5_IJS1U_SB_EEEEEEENS4_39AutoVectorizingCopyWithAssumedAlignmentILi128EEENS4_14SM90_TMA_STOREES1Y_S20_S20_EEEvvEEEEvNT_6ParamsE)
        /*0044*/ 	.word	0x00000000
.L_29:


//--------------------- .nv.compat                --------------------------
	.section	.nv.compat,"",@"SHT_CUDA_COMPAT_INFO"
	.align	4
        /*0000*/ 	.byte	0x02, 0x09, 0x01, 0x00, 0x02, 0x02, 0x03, 0x00, 0x02, 0x05, 0x06, 0x00, 0x03, 0x07, 0x01, 0x01
        /*0010*/ 	.byte	0x02, 0x03, 0x01, 0x00, 0x02, 0x06, 0x01, 0x00, 0x04, 0x0b, 0x08, 0x00, 0x01, 0x00, 0x00, 0x00
        /*0020*/ 	.byte	0x00, 0x00, 0x00, 0x00


//--------------------- .nv.info._ZN7cutlass13device_kernelINS_4gemm6kernel13GemmUniversalIN4cute5tupleIJiiiiEEENS1_10collective13CollectiveMmaINS1_35MainloopSm100TmaUmmaWarpSpecializedILi3ELi2ELi4ENS5_IJNS4_1CILi1EEESB_SB_EEEEENS5_IJNSA_ILi128EEENSA_ILi96EEENSA_ILi256EEEEEEaNS5_IJlSB_lEEEaSI_NS4_8TiledMMAINS4_8MMA_AtomIJNS4_15SM100_MMA_S8_SSIaaiLi128ELi96ELNS4_4UMMA5MajorE0ELSN_0ELNSM_8SaturateE0EEEEEENS4_6LayoutISC_NS5_IJNSA_ILi0EEESS_SS_EEEEENS5_IJNS4_10UnderscoreESV_SV_EEEEENS4_13SM90_TMA_LOADENS4_14ComposedLayoutINS4_7SwizzleILi3ELi4ELi3EEENS4_18smem_ptr_flag_bitsILi8EEENSR_INS5_IJNSA_ILi8EEESE_EEENS5_IJSE_SB_EEEEEEEvNS4_8identityESY_S18_vS19_EENS_8epilogue10collective18CollectiveEpilogueINS1B_23Sm100TmaWarpSpecializedILi1ELi1ELi96ELb0ELb0EEEJSH_NS5_IJNSR_ISE_SB_EENSR_ISF_SB_EEEEEaSI_aSI_NS1B_6fusion15FusionCallbacksIS1F_NS1J_17LinearCombinationIaiaiLNS_15FloatRoundStyleE2EEESH_S1I_JEEENS4_5SM1004TMEM4LOAD26SM100_TMEM_LOAD_32dp32b32xESY_NSZ_INS10_ILi1ELi4ELi3EEES13_NSR_INS5_IJS14_NSA_ILi32EEEEEENS5_IJS1U_SB_EEEEEEENS4_39AutoVectorizingCopyWithAssumedAlignmentILi128EEENS4_14SM90_TMA_STOREES1Y_S20_S20_EEEvvEEEEvNT_6ParamsE --------------------------
	.section	.nv.info._ZN7cutlass13device_kernelINS_4gemm6kernel13GemmUniversalIN4cute5tupleIJiiiiEEENS1_10collective13CollectiveMmaINS1_35MainloopSm100TmaUmmaWarpSpecializedILi3ELi2ELi4ENS5_IJNS4_1CILi1EEESB_SB_EEEEENS5_IJNSA_ILi128EEENSA_ILi96EEENSA_ILi256EEEEEEaNS5_IJlSB_lEEEaSI_NS4_8TiledMMAINS4_8MMA_AtomIJNS4_15SM100_MMA_S8_SSIaaiLi128ELi96ELNS4_4UMMA5MajorE0ELSN_0ELNSM_8SaturateE0EEEEEENS4_6LayoutISC_NS5_IJNSA_ILi0EEESS_SS_EEEEENS5_IJNS4_10UnderscoreESV_SV_EEEEENS4_13SM90_TMA_LOADENS4_14ComposedLayoutINS4_7SwizzleILi3ELi4ELi3EEENS4_18smem_ptr_flag_bitsILi8EEENSR_INS5_IJNSA_ILi8EEESE_EEENS5_IJSE_SB_EEEEEEEvNS4_8identityESY_S18_vS19_EENS_8epilogue10collective18CollectiveEpilogueINS1B_23Sm100TmaWarpSpecializedILi1ELi1ELi96ELb0ELb0EEEJSH_NS5_IJNSR_ISE_SB_EENSR_ISF_SB_EEEEEaSI_aSI_NS1B_6fusion15FusionCallbacksIS1F_NS1J_17LinearCombinationIaiaiLNS_15FloatRoundStyleE2EEESH_S1I_JEEENS4_5SM1004TMEM4LOAD26SM100_TMEM_LOAD_32dp32b32xESY_NSZ_INS10_ILi1ELi4ELi3EEES13_NSR_INS5_IJS14_NSA_ILi32EEEEEENS5_IJS1U_SB_EEEEEEENS4_39AutoVectorizingCopyWithAssumedAlignmentILi128EEENS4_14SM90_TMA_STOREES1Y_S20_S20_EEEvvEEEEvNT_6ParamsE,"",@"SHT_CUDA_INFO"
	.sectionflags	@""
	.align	4


	//----- nvinfo : EIATTR_CUDA_API_VERSION
	.align		4
        /*0000*/ 	.byte	0x04, 0x37
        /*0002*/ 	.short	(.L_31 - .L_30)
.L_30:
        /*0004*/ 	.word	0x00000082


	//----- nvinfo : EIATTR_KPARAM_INFO
	.align		4
.L_31:
        /*0008*/ 	.byte	0x04, 0x17
        /*000a*/ 	.short	(.L_33 - .L_32)
.L_32:
        /*000c*/ 	.word	0x00000000
        /*0010*/ 	.short	0x0000
        /*0012*/ 	.short	0x0000
        /*0014*/ 	.byte	0x00, 0xf0, 0x01, 0x20


	//----- nvinfo : EIATTR_AT_ENTRY_FRAGMENTS
	.align		4
.L_33:
        /*0018*/ 	.byte	0x04, 0x4f
        /*001a*/ 	.short	(.L_35 - .L_34)


	//   ....[0]....
.L_34:
        /*001c*/ 	.word	0x00000006


	//----- nvinfo : EIATTR_RESERVED_SMEM_USED
	.align		4
.L_35:
        /*0020*/ 	.byte	0x01, 0x41
	.zero		2


	//----- nvinfo : EIATTR_SPARSE_MMA_MASK
	.align		4
        /*0024*/ 	.byte	0x03, 0x50
        /*0026*/ 	.short	0x0000


	//----- nvinfo : EIATTR_TCGEN05_1CTA_USED
	.align		4
        /*0028*/ 	.byte	0x01, 0x51
	.zero		2


	//----- nvinfo : EIATTR_MAXREG_COUNT
	.align		4
        /*002c*/ 	.byte	0x03, 0x1b
        /*002e*/ 	.short	0x00ff


	//----- nvinfo : EIATTR_NUM_BARRIERS
	.align		4
        /*0030*/ 	.byte	0x02, 0x4c
        /*0032*/ 	.byte	0x07
	.zero		1


	//----- nvinfo : EIATTR_EXTERNS
	.align		4
        /*0034*/ 	.byte	0x04, 0x0f
        /*0036*/ 	.short	(.L_37 - .L_36)


	//   ....[0]....
	.align		4
.L_36:
        /*0038*/ 	.word	index@(__assertfail)


	//----- nvinfo : EIATTR_MERCURY_ISA_VERSION
	.align		4
.L_37:
        /*003c*/ 	.byte	0x03, 0x5f
        /*003e*/ 	.short	0x0101


	//----- nvinfo : EIATTR_INT_WARP_WIDE_INSTR_OFFSETS
	.align		4
        /*0040*/ 	.byte	0x04, 0x31
        /*0042*/ 	.short	(.L_39 - .L_38)


	//   ....[0]....
.L_38:
        /*0044*/ 	.word	0x00001ed0


	//   ....[1]....
        /*0048*/ 	.word	0x00003a50


	//   ....[2]....
        /*004c*/ 	.word	0x00003a70


	//   ....[3]....
        /*0050*/ 	.word	0x00003aa0


	//   ....[4]....
        /*0054*/ 	.word	0x000044d0


	//   ....[5]....
        /*0058*/ 	.word	0x00004560


	//   ....[6]....
        /*005c*/ 	.word	0x00004590


	//   ....[7]....
        /*0060*/ 	.word	0x00004660


	//----- nvinfo : EIATTR_COOP_GROUP_MASK_REGIDS
	.align		4
.L_39:
        /*0064*/ 	.byte	0x04, 0x29
        /*0066*/ 	.short	(.L_41 - .L_40)


	//   ....[0]....
.L_40:
        /*0068*/ 	.word	0xffffffff


	//   ....[1]....
        /*006c*/ 	.word	0xffffffff


	//   ....[2]....
        /*0070*/ 	.word	0xffffffff


	//   ....[3]....
        /*0074*/ 	.word	0xffffffff


	//   ....[4]....
        /*0078*/ 	.word	0xffffffff


	//   ....[5]....
        /*007c*/ 	.word	0xffffffff


	//   ....[6]....
        /*0080*/ 	.word	0xffffffff


	//   ....[7]....
        /*0084*/ 	.word	0xffffffff


	//   ....[8]....
        /*0088*/ 	.word	0xffffffff


	//   ....[9]....
        /*008c*/ 	.word	0xffffffff


	//   ....[10]....
        /*0090*/ 	.word	0xffffffff


	//   ....[11]....
        /*0094*/ 	.word	0xffffffff


	//   ....[12]....
        /*0098*/ 	.word	0xffffffff


	//----- nvinfo : EIATTR_COOP_GROUP_INSTR_OFFSETS
	.align		4
.L_41:
        /*009c*/ 	.byte	0x04, 0x28
        /*009e*/ 	.short	(.L_43 - .L_42)


	//   ....[0]....
.L_42:
        /*00a0*/ 	.word	0x00000090


	//   ....[1]....
        /*00a4*/ 	.word	0x000004d0


	//   ....[2]....
        /*00a8*/ 	.word	0x00000620


	//   ....[3]....
        /*00ac*/ 	.word	0x00000760


	//   ....[4]....
        /*00b0*/ 	.word	0x00000860


	//   ....[5]....
        /*00b4*/ 	.word	0x000009d0


	//   ....[6]....
        /*00b8*/ 	.word	0x00000b70


	//   ....[7]....
        /*00bc*/ 	.word	0x00001db0


	//   ....[8]....
        /*00c0*/ 	.word	0x00002b00


	//   ....[9]....
        /*00c4*/ 	.word	0x00002d10


	//   ....[10]....
        /*00c8*/ 	.word	0x00002d40


	//   ....[11]....
        /*00cc*/ 	.word	0x00003930


	//   ....[12]....
        /*00d0*/ 	.word	0x00003b60


	//----- nvinfo : EIATTR_VRC_CTA_INIT_COUNT
	.align		4
.L_43:
        /*00d4*/ 	.byte	0x02, 0x4a
        /*00d6*/ 	.byte	0x80
	.zero		1


	//----- nvinfo : EIATTR_SYSCALL_OFFSETS
	.align		4
        /*00d8*/ 	.byte	0x04, 0x46
        /*00da*/ 	.short	(.L_45 - .L_44)


	//   ....[0]....
.L_44:
        /*00dc*/ 	.word	0x00005020


	//   ....[1]....
        /*00e0*/ 	.word	0x00005160


	//   ....[2]....
        /*00e4*/ 	.word	0x000059a0


	//   ....[3]....
        /*00e8*/ 	.word	0x00005b10


	//   ....[4]....
        /*00ec*/ 	.word	0x00005c80


	//----- nvinfo : EIATTR_MBARRIER_INSTR_OFFSETS
	.align		4
.L_45:
        /*00f0*/ 	.byte	0x04, 0x39
        /*00f2*/ 	.short	(.L_47 - .L_46)


	//   ....[0]....
.L_46:
        /*00f4*/ 	.word	0x000005b0
        /*00f8*/ 	.word	0x000000ff
        /*00fc*/ 	.word	0x00000000
        /*0100*/ 	.short	0x0100
        /*0102*/ 	.byte	0x05
	.zero		1


	//   ....[1]....
        /*0104*/ 	.word	0x000005c0
        /*0108*/ 	.word	0x000000ff
        /*010c*/ 	.word	0x00000018
        /*0110*/ 	.short	0x0100
        /*0112*/ 	.byte	0x05
	.zero		1


	//   ....[2]....
        /*0114*/ 	.word	0x000005d0
        /*0118*/ 	.word	0x000000ff
        /*011c*/ 	.word	0x00000008
        /*0120*/ 	.short	0x0100
        /*0122*/ 	.byte	0x05
	.zero		1


	//   ....[3]....
        /*0124*/ 	.word	0x000005e0
        /*0128*/ 	.word	0x000000ff
        /*012c*/ 	.word	0x00000020
        /*0130*/ 	.short	0x0100
        /*0132*/ 	.byte	0x05
	.zero		1


	//   ....[4]....
        /*0134*/ 	.word	0x000005f0
        /*0138*/ 	.word	0x000000ff
        /*013c*/ 	.word	0x00000010
        /*0140*/ 	.short	0x0100
        /*0142*/ 	.byte	0x05
	.zero		1


	//   ....[5]....
        /*0144*/ 	.word	0x00000600
        /*0148*/ 	.word	0x000000ff
        /*014c*/ 	.word	0x00000028
        /*0150*/ 	.short	0x0100
        /*0152*/ 	.byte	0x05
	.zero		1


	//   ....[6]....
        /*0154*/ 	.word	0x00000730
        /*0158*/ 	.word	0x000000ff
        /*015c*/ 	.word	0x00000030
        /*0160*/ 	.short	0x0100
        /*0162*/ 	.byte	0x07
	.zero		1


	//   ....[7]....
        /*0164*/ 	.word	0x00000740
        /*0168*/ 	.word	0x000000ff
        /*016c*/ 	.word	0x00000038
        /*0170*/ 	.short	0x0100
        /*0172*/ 	.byte	0x07
	.zero		1


	//   ....[8]....
        /*0174*/ 	.word	0x00000830
        /*0178*/ 	.word	0x000000ff
        /*017c*/ 	.word	0x00000040
        /*0180*/ 	.short	0x0100
        /*0182*/ 	.byte	0x05
	.zero		1


	//   ....[9]....
        /*0184*/ 	.word	0x00000840
        /*0188*/ 	.word	0x000000ff
        /*018c*/ 	.word	0x00000048
        /*0190*/ 	.short	0x0100
        /*0192*/ 	.byte	0x05
	.zero		1


	//   ....[10]....
        /*0194*/ 	.word	0x00000980
        /*0198*/ 	.word	0x000000ff
        /*019c*/ 	.word	0x00000050
        /*01a0*/ 	.short	0x0100
        /*01a2*/ 	.byte	0x05
	.zero		1


	//   ....[11]....
        /*01a4*/ 	.word	0x00000990
        /*01a8*/ 	.word	0x000000ff
        /*01ac*/ 	.word	0x00000060
        /*01b0*/ 	.short	0x0100
        /*01b2*/ 	.byte	0x05
	.zero		1


	//   ....[12]....
        /*01b4*/ 	.word	0x000009a0
        /*01b8*/ 	.word	0x000000ff
        /*01bc*/ 	.word	0x00000058
        /*01c0*/ 	.short	0x0100
        /*01c2*/ 	.byte	0x05
	.zero		1


	//   ....[13]....
        /*01c4*/ 	.word	0x000009b0
        /*01c8*/ 	.word	0x000000ff
        /*01cc*/ 	.word	0x00000068
        /*01d0*/ 	.short	0x0100
        /*01d2*/ 	.byte	0x05
	.zero		1


	//   ....[14]....
        /*01d4*/ 	.word	0x00000ae0
        /*01d8*/ 	.word	0x000000ff
        /*01dc*/ 	.word	0x00000070
        /*01e0*/ 	.short	0x0100
        /*01e2*/ 	.byte	0x07
	.zero		1


	//   ....[15]....
        /*01e4*/ 	.word	0x00000af0
        /*01e8*/ 	.word	0x000000ff
        /*01ec*/ 	.word	0x00000090
        /*01f0*/ 	.short	0x0100
        /*01f2*/ 	.byte	0x07
	.zero		1


	//   ....[16]....
        /*01f4*/ 	.word	0x00000b00
        /*01f8*/ 	.word	0x000000ff
        /*01fc*/ 	.word	0x00000078
        /*0200*/ 	.short	0x0100
        /*0202*/ 	.byte	0x07
	.zero		1


	//   ....[17]....
        /*0204*/ 	.word	0x00000b10
        /*0208*/ 	.word	0x000000ff
        /*020c*/ 	.word	0x00000098
        /*0210*/ 	.short	0x0100
        /*0212*/ 	.byte	0x07
	.zero		1


	//   ....[18]....
        /*0214*/ 	.word	0x00000b20
        /*0218*/ 	.word	0x000000ff
        /*021c*/ 	.word	0x00000080
        /*0220*/ 	.short	0x0100
        /*0222*/ 	.byte	0x07
	.zero		1


	//   ....[19]....
        /*0224*/ 	.word	0x00000b30
        /*0228*/ 	.word	0x000000ff
        /*022c*/ 	.word	0x000000a0
        /*0230*/ 	.short	0x0100
        /*0232*/ 	.byte	0x07
	.zero		1


	//   ....[20]....
        /*0234*/ 	.word	0x00000b40
        /*0238*/ 	.word	0x000000ff
        /*023c*/ 	.word	0x00000088
        /*0240*/ 	.short	0x0100
        /*0242*/ 	.byte	0x07
	.zero		1


	//   ....[21]....
        /*0244*/ 	.word	0x00000b50
        /*0248*/ 	.word	0x000000ff
        /*024c*/ 	.word	0x000000a8
        /*0250*/ 	.short	0x0100
        /*0252*/ 	.byte	0x07
	.zero		1


	//   ....[22]....
        /*0254*/ 	.word	0x00000c40
        /*0258*/ 	.word	0x000000ff
        /*025c*/ 	.word	0x000000b0
        /*0260*/ 	.short	0x0100
        /*0262*/ 	.byte	0x05
	.zero		1


	//   ....[23]....
        /*0264*/ 	.word	0x00000c50
        /*0268*/ 	.word	0x000000ff
        /*026c*/ 	.word	0x000000c0
        /*0270*/ 	.short	0x0100
        /*0272*/ 	.byte	0x05
	.zero		1


	//   ....[24]....
        /*0274*/ 	.word	0x00000c60
        /*0278*/ 	.word	0x000000ff
        /*027c*/ 	.word	0x000000b8
        /*0280*/ 	.short	0x0100
        /*0282*/ 	.byte	0x05
	.zero		1


	//   ....[25]....
        /*0284*/ 	.word	0x00000c70
        /*0288*/ 	.word	0x000000ff
        /*028c*/ 	.word	0x000000c8
        /*0290*/ 	.short	0x0100
        /*0292*/ 	.byte	0x05
	.zero		1


	//   ....[26]....
        /*0294*/ 	.word	0x00001550
        /*0298*/ 	.word	0x00000003
        /*029c*/ 	.word	0x000000c0
        /*02a0*/ 	.short	0x010a
        /*02a2*/ 	.byte	0xff
	.zero		1


	//   ....[27]....
        /*02a4*/ 	.word	0x00001580
        /*02a8*/ 	.word	0x00000003
        /*02ac*/ 	.word	0x000000b0
        /*02b0*/ 	.short	0x0101
        /*02b2*/ 	.byte	0xff
	.zero		1


	//   ....[28]....
        /*02b4*/ 	.word	0x00001650
        /*02b8*/ 	.word	0x000000ff
        /*02bc*/ 	.word	0x00000018
        /*02c0*/ 	.short	0x010a
        /*02c2*/ 	.byte	0x05
	.zero		1


	//   ....[29]....
        /*02c4*/ 	.word	0x000016f0
        /*02c8*/ 	.word	0x000000ff
        /*02cc*/ 	.word	0x00000018
        /*02d0*/ 	.short	0x010a
        /*02d2*/ 	.byte	0x21
	.zero		1


	//   ....[30]....
        /*02d4*/ 	.word	0x00001840
        /*02d8*/ 	.word	0x000000ff
        /*02dc*/ 	.word	0x00000018
        /*02e0*/ 	.short	0x010a
        /*02e2*/ 	.byte	0x08
	.zero		1


	//   ....[31]....
        /*02e4*/ 	.word	0x00001a10
        /*02e8*/ 	.word	0x000000ff
        /*02ec*/ 	.word	0x00000048
        /*02f0*/ 	.short	0x0101
        /*02f2*/ 	.byte	0x04
	.zero		1


	//   ....[32]....
        /*02f4*/ 	.word	0x00001a30
        /*02f8*/ 	.word	0x000000ff
        /*02fc*/ 	.word	0x00000018
        /*0300*/ 	.short	0x010a
        /*0302*/ 	.byte	0x05
	.zero		1


	//   ....[33]....
        /*0304*/ 	.word	0x00001ab0
        /*0308*/ 	.word	0x000000ff
        /*030c*/ 	.word	0x00000018
        /*0310*/ 	.short	0x010a
        /*0312*/ 	.byte	0x21
	.zero		1


	//   ....[34]....
        /*0314*/ 	.word	0x00001c10
        /*0318*/ 	.word	0x000000ff
        /*031c*/ 	.word	0x00000018
        /*0320*/ 	.short	0x010a
        /*0322*/ 	.byte	0x08
	.zero		1


	//   ....[35]....
        /*0324*/ 	.word	0x00001de0
        /*0328*/ 	.word	0x00000002
        /*032c*/ 	.word	0x00000050
        /*0330*/ 	.short	0x010a
        /*0332*/ 	.byte	0xff
	.zero		1


	//   ....[36]....
        /*0334*/ 	.word	0x00001ea0
        /*0338*/ 	.word	0x00000002
        /*033c*/ 	.word	0x00000000
        /*0340*/ 	.short	0x0101
        /*0342*/ 	.byte	0xff
	.zero		1


	//   ....[37]....
        /*0344*/ 	.word	0x00002400
        /*0348*/ 	.word	0x000000ff
        /*034c*/ 	.word	0x00000000
        /*0350*/ 	.short	0x010a
        /*0352*/ 	.byte	0x05
	.zero		1


	//   ....[38]....
        /*0354*/ 	.word	0x00002490
        /*0358*/ 	.word	0x000000ff
        /*035c*/ 	.word	0x00000000
        /*0360*/ 	.short	0x010a
        /*0362*/ 	.byte	0x05
	.zero		1


	//   ....[39]....
        /*0364*/ 	.word	0x00002530
        /*0368*/ 	.word	0x00000000
        /*036c*/ 	.word	0x00000000
        /*0370*/ 	.short	0x010a
        /*0372*/ 	.byte	0xff
	.zero		1


	//   ....[40]....
        /*0374*/ 	.word	0x00002650
        /*0378*/ 	.word	0x00000000
        /*037c*/ 	.word	0x000000b0
        /*0380*/ 	.short	0x010a
        /*0382*/ 	.byte	0xff
	.zero		1


	//   ....[41]....
        /*0384*/ 	.word	0x000026b0
        /*0388*/ 	.word	0x00000004
        /*038c*/ 	.word	0x00000000
        /*0390*/ 	.short	0x0101
        /*0392*/ 	.byte	0xff
	.zero		1


	//   ....[42]....
        /*0394*/ 	.word	0x000026d0
        /*0398*/ 	.word	0x000000ff
        /*039c*/ 	.word	0x00000060
        /*03a0*/ 	.short	0x010a
        /*03a2*/ 	.byte	0x05
	.zero		1


	//   ....[43]....
        /*03a4*/ 	.word	0x000027f0
        /*03a8*/ 	.word	0x00000000
        /*03ac*/ 	.word	0x00000050
        /*03b0*/ 	.short	0x010a
        /*03b2*/ 	.byte	0xff
	.zero		1


	//   ....[44]....
        /*03b4*/ 	.word	0x00002900
        /*03b8*/ 	.word	0x00000000
        /*03bc*/ 	.word	0x00000000
        /*03c0*/ 	.short	0x0101
        /*03c2*/ 	.byte	0xff
	.zero		1


	//   ....[45]....
        /*03c4*/ 	.word	0x00002990
        /*03c8*/ 	.word	0x000000ff
        /*03cc*/ 	.word	0x00000060
        /*03d0*/ 	.short	0x0106
        /*03d2*/ 	.byte	0x05
	.zero		1


	//   ....[46]....
        /*03d4*/ 	.word	0x000029b0
        /*03d8*/ 	.word	0x000000ff
        /*03dc*/ 	.word	0x00000060
        /*03e0*/ 	.short	0x010a
        /*03e2*/ 	.byte	0x05
	.zero		1


	//   ....[47]....
        /*03e4*/ 	.word	0x00002a40
        /*03e8*/ 	.word	0x000000ff
        /*03ec*/ 	.word	0x00000060
        /*03f0*/ 	.short	0x0106
        /*03f2*/ 	.byte	0x04
	.zero		1


	//   ....[48]....
        /*03f4*/ 	.word	0x00002a80
        /*03f8*/ 	.word	0x00000000
        /*03fc*/ 	.word	0x00000060
        /*0400*/ 	.short	0x010a
        /*0402*/ 	.byte	0xff
	.zero		1


	//   ....[49]....
        /*0404*/ 	.word	0x00003040
        /*0408*/ 	.word	0x00000000
        /*040c*/ 	.word	0x00000050
        /*0410*/ 	.short	0x010a
        /*0412*/ 	.byte	0xff
	.zero		1


	//   ....[50]....
        /*0414*/ 	.word	0x00003150
        /*0418*/ 	.word	0x00000003
        /*041c*/ 	.word	0x00000000
        /*0420*/ 	.short	0x0101
        /*0422*/ 	.byte	0xff
	.zero		1


	//   ....[51]....
        /*0424*/ 	.word	0x00003160
        /*0428*/ 	.word	0x000000ff
        /*042c*/ 	.word	0x00000000
        /*0430*/ 	.short	0x010a
        /*0432*/ 	.byte	0x05
	.zero		1


	//   ....[52]....
        /*0434*/ 	.word	0x00003180
        /*0438*/ 	.word	0x000000ff
        /*043c*/ 	.word	0x00000090
        /*0440*/ 	.short	0x010a
        /*0442*/ 	.byte	0x0e
	.zero		1


	//   ....[53]....
        /*0444*/ 	.word	0x00003250
        /*0448*/ 	.word	0x000000ff
        /*044c*/ 	.word	0x00000000
        /*0450*/ 	.short	0x010a
        /*0452*/ 	.byte	0x13
	.zero		1


	//   ....[54]....
        /*0454*/ 	.word	0x00003380
        /*0458*/ 	.word	0x000000ff
        /*045c*/ 	.word	0x00000000
        /*0460*/ 	.short	0x010a
        /*0462*/ 	.byte	0x24
	.zero		1


	//   ....[55]....
        /*0464*/ 	.word	0x00003760
        /*0468*/ 	.word	0x000000ff
        /*046c*/ 	.word	0x00000000
        /*0470*/ 	.short	0x010a
        /*0472*/ 	.byte	0x05
	.zero		1


	//   ....[56]....
        /*0474*/ 	.word	0x000037f0
        /*0478*/ 	.word	0x000000ff
        /*047c*/ 	.word	0x00000000
        /*0480*/ 	.short	0x010a
        /*0482*/ 	.byte	0x05
	.zero		1


	//   ....[57]....
        /*0484*/ 	.word	0x00003880
        /*0488*/ 	.word	0x000000ff
        /*048c*/ 	.word	0x00000000
        /*0490*/ 	.short	0x010a
        /*0492*/ 	.byte	0x05
	.zero		1


	//   ....[58]....
        /*0494*/ 	.word	0x00003910
        /*0498*/ 	.word	0x000000ff
        /*049c*/ 	.word	0x00000000
        /*04a0*/ 	.short	0x010a
        /*04a2*/ 	.byte	0x06
	.zero		1


	//   ....[59]....
        /*04a4*/ 	.word	0x00003d50
        /*04a8*/ 	.word	0x00000000
        /*04ac*/ 	.word	0x00000050
        /*04b0*/ 	.short	0x010a
        /*04b2*/ 	.byte	0xff
	.zero		1


	//   ....[60]....
        /*04b4*/ 	.word	0x00003e40
        /*04b8*/ 	.word	0x00000000
        /*04bc*/ 	.word	0x00000000
        /*04c0*/ 	.short	0x0101
        /*04c2*/ 	.byte	0xff
	.zero		1


	//   ....[61]....
        /*04c4*/ 	.word	0x00004160
        /*04c8*/ 	.word	0x000000ff
        /*04cc*/ 	.word	0x00000048
        /*04d0*/ 	.short	0x010a
        /*04d2*/ 	.byte	0x07
	.zero		1


	//   ....[62]....
        /*04d4*/ 	.word	0x000042e0
        /*04d8*/ 	.word	0x000000ff
        /*04dc*/ 	.word	0x00000038
        /*04e0*/ 	.short	0x010a
        /*04e2*/ 	.byte	0x07
	.zero		1


	//   ....[63]....
        /*04e4*/ 	.word	0x000046e0
        /*04e8*/ 	.word	0x000000ff
        /*04ec*/ 	.word	0x00000030
        /*04f0*/ 	.short	0x010b
        /*04f2*/ 	.byte	0x07
	.zero		1


	//   ....[64]....
        /*04f4*/ 	.word	0x00004700
        /*04f8*/ 	.word	0x000000ff
        /*04fc*/ 	.word	0x00000000
        /*0500*/ 	.short	0x0101
        /*0502*/ 	.byte	0x25
	.zero		1


	//   ....[65]....
        /*0504*/ 	.word	0x00004740
        /*0508*/ 	.word	0x00000000
        /*050c*/ 	.word	0x00000038
        /*0510*/ 	.short	0x010a
        /*0512*/ 	.byte	0xff
	.zero		1


	//   ....[66]....
        /*0514*/ 	.word	0x00004a30
        /*0518*/ 	.word	0x00000000
        /*051c*/ 	.word	0x00000050
        /*0520*/ 	.short	0x010a
        /*0522*/ 	.byte	0xff
	.zero		1


	//   ....[67]....
        /*0524*/ 	.word	0x00004b40
        /*0528*/ 	.word	0x00000000
        /*052c*/ 	.word	0x00000000
        /*0530*/ 	.short	0x0101
        /*0532*/ 	.byte	0xff
	.zero		1


	//   ....[68]....
        /*0534*/ 	.word	0x00005510
        /*0538*/ 	.word	0x000000ff
        /*053c*/ 	.word	0x00000030
        /*0540*/ 	.short	0x010a
        /*0542*/ 	.byte	0x2b
	.zero		1


	//   ....[69]....
        /*0544*/ 	.word	0x00005520
        /*0548*/ 	.word	0x00000016
        /*054c*/ 	.word	0x00000070
        /*0550*/ 	.short	0x010a
        /*0552*/ 	.byte	0xff
	.zero		1


	//   ....[70]....
        /*0554*/ 	.word	0x000056f0
        /*0558*/ 	.word	0x000000ff
        /*055c*/ 	.word	0x00000030
        /*0560*/ 	.short	0x010a
        /*0562*/ 	.byte	0x2b
	.zero		1


	//   ....[71]....
        /*0564*/ 	.word	0x00005810
        /*0568*/ 	.word	0x000000ff
        /*056c*/ 	.word	0x00000000
        /*0570*/ 	.short	0x0101
        /*0572*/ 	.byte	0x04
	.zero		1


	//   ....[72]....
        /*0574*/ 	.word	0x00005880
        /*0578*/ 	.word	0x00000016
        /*057c*/ 	.word	0x00000070
        /*0580*/ 	.short	0x010a
        /*0582*/ 	.byte	0xff
	.zero		1


	//   ....[73]....
        /*0584*/ 	.word	0x000066e0
        /*0588*/ 	.word	0x000000ff
        /*058c*/ 	.word	0x00000000
        /*0590*/ 	.short	0x0101
        /*0592*/ 	.byte	0x05
	.zero		1


	//   ....[74]....
        /*0594*/ 	.word	0x00007a00
        /*0598*/ 	.word	0x00000003
        /*059c*/ 	.word	0x000000c0
        /*05a0*/ 	.short	0x010a
        /*05a2*/ 	.byte	0xff
	.zero		1


	//   ....[75]....
        /*05a4*/ 	.word	0x00007a60
        /*05a8*/ 	.word	0x00000002
        /*05ac*/ 	.word	0x00000018
        /*05b0*/ 	.short	0x010a
        /*05b2*/ 	.byte	0xff
	.zero		1


	//   ....[76]....
        /*05b4*/ 	.word	0x00007ac0
        /*05b8*/ 	.word	0x00000002
        /*05bc*/ 	.word	0x00000018
        /*05c0*/ 	.short	0x010a
        /*05c2*/ 	.byte	0xff
	.zero		1


	//   ....[77]....
        /*05c4*/ 	.word	0x00007b10
        /*05c8*/ 	.word	0x00000002
        /*05cc*/ 	.word	0x00000050
        /*05d0*/ 	.short	0x010a
        /*05d2*/ 	.byte	0xff
	.zero		1


	//   ....[78]....
        /*05d4*/ 	.word	0x00007b70
        /*05d8*/ 	.word	0x00000000
        /*05dc*/ 	.word	0x00000000
        /*05e0*/ 	.short	0x010a
        /*05e2*/ 	.byte	0xff
	.zero		1


	//   ....[79]....
        /*05e4*/ 	.word	0x00007bd0
        /*05e8*/ 	.word	0x00000000
        /*05ec*/ 	.word	0x00000000
        /*05f0*/ 	.short	0x010a
        /*05f2*/ 	.byte	0xff
	.zero		1


	//   ....[80]....
        /*05f4*/ 	.word	0x00007c20
        /*05f8*/ 	.word	0x00000000
        /*05fc*/ 	.word	0x000000b0
        /*0600*/ 	.short	0x010a
        /*0602*/ 	.byte	0xff
	.zero		1


	//   ....[81]....
        /*0604*/ 	.word	0x00007c80
        /*0608*/ 	.word	0x00000000
        /*060c*/ 	.word	0x00000060
        /*0610*/ 	.short	0x010a
        /*0612*/ 	.byte	0xff
	.zero		1


	//   ....[82]....
        /*0614*/ 	.word	0x00007cd0
        /*0618*/ 	.word	0x00000000
        /*061c*/ 	.word	0x00000050
        /*0620*/ 	.short	0x010a
        /*0622*/ 	.byte	0xff
	.zero		1


	//   ....[83]....
        /*0624*/ 	.word	0x00007d30
        /*0628*/ 	.word	0x00000000
        /*062c*/ 	.word	0x00000060
        /*0630*/ 	.short	0x010a
        /*0632*/ 	.byte	0xff
	.zero		1


	//   ....[84]....
        /*0634*/ 	.word	0x00007d80
        /*0638*/ 	.word	0x00000000
        /*063c*/ 	.word	0x00000050
        /*0640*/ 	.short	0x010a
        /*0642*/ 	.byte	0xff
	.zero		1


	//   ....[85]....
        /*0644*/ 	.word	0x00007de0
        /*0648*/ 	.word	0x00000003
        /*064c*/ 	.word	0x00000090
        /*0650*/ 	.short	0x010a
        /*0652*/ 	.byte	0xff
	.zero		1


	//   ....[86]....
        /*0654*/ 	.word	0x00007e40
        /*0658*/ 	.word	0x00000000
        /*065c*/ 	.word	0x00000000
        /*0660*/ 	.short	0x010a
        /*0662*/ 	.byte	0xff
	.zero		1


	//   ....[87]....
        /*0664*/ 	.word	0x00007ea0
        /*0668*/ 	.word	0x00000000
        /*066c*/ 	.word	0x00000000
        /*0670*/ 	.short	0x010a
        /*0672*/ 	.byte	0xff
	.zero		1


	//   ....[88]....
        /*0674*/ 	.word	0x00007f00
        /*0678*/ 	.word	0x00000000
        /*067c*/ 	.word	0x00000000
        /*0680*/ 	.short	0x010a
        /*0682*/ 	.byte	0xff
	.zero		1


	//   ....[89]....
        /*0684*/ 	.word	0x00007f60
        /*0688*/ 	.word	0x00000000
        /*068c*/ 	.word	0x00000000
        /*0690*/ 	.short	0x010a
        /*0692*/ 	.byte	0xff
	.zero		1


	//   ....[90]....
        /*0694*/ 	.word	0x00007fc0
        /*0698*/ 	.word	0x00000000
        /*069c*/ 	.word	0x00000000
        /*06a0*/ 	.short	0x010a
        /*06a2*/ 	.byte	0xff
	.zero		1


	//   ....[91]....
        /*06a4*/ 	.word	0x00008010
        /*06a8*/ 	.word	0x00000000
        /*06ac*/ 	.word	0x00000050
        /*06b0*/ 	.short	0x010a
        /*06b2*/ 	.byte	0xff
	.zero		1


	//   ....[92]....
        /*06b4*/ 	.word	0x00008070
        /*06b8*/ 	.word	0x00000000
        /*06bc*/ 	.word	0x00000048
        /*06c0*/ 	.short	0x010a
        /*06c2*/ 	.byte	0xff
	.zero		1


	//   ....[93]....
        /*06c4*/ 	.word	0x000080d0
        /*06c8*/ 	.word	0x00000003
        /*06cc*/ 	.word	0x00000038
        /*06d0*/ 	.short	0x010a
        /*06d2*/ 	.byte	0xff
	.zero		1


	//   ....[94]....
        /*06d4*/ 	.word	0x00008120
        /*06d8*/ 	.word	0x00000000
        /*06dc*/ 	.word	0x00000050
        /*06e0*/ 	.short	0x010a
        /*06e2*/ 	.byte	0xff
	.zero		1


	//   ....[95]....
        /*06e4*/ 	.word	0x00008180
        /*06e8*/ 	.word	0x00000000
        /*06ec*/ 	.word	0x00000030
        /*06f0*/ 	.short	0x010a
        /*06f2*/ 	.byte	0xff
	.zero		1


	//   ....[96]....
        /*06f4*/ 	.word	0x000081d0
        /*06f8*/ 	.word	0x00000016
        /*06fc*/ 	.word	0x00000070
        /*0700*/ 	.short	0x010a
        /*0702*/ 	.byte	0xff
	.zero		1


	//----- nvinfo : EIATTR_NUM_MBARRIERS
	.align		4
.L_47:
        /*0704*/ 	.byte	0x03, 0x38
        /*0706*/ 	.short	0x001a


	//----- nvinfo : EIATTR_EXIT_INSTR_OFFSETS
	.align		4
        /*0708*/ 	.byte	0x04, 0x1c
        /*070a*/ 	.short	(.L_49 - .L_48)


	//   ....[0]....
.L_48:
        /*070c*/ 	.word	0x00002560


	//   ....[1]....
        /*0710*/ 	.word	0x00002a50


	//   ....[2]....
        /*0714*/ 	.word	0x00002ab0


	//   ....[3]....
        /*0718*/ 	.word	0x00003b70


	//   ....[4]....
        /*071c*/ 	.word	0x00004770


	//   ....[5]....
        /*0720*/ 	.word	0x000047b0


	//   ....[6]....
        /*0724*/ 	.word	0x000079f0


	//----- nvinfo : EIATTR_MAX_THREADS
	.align		4
.L_49:
        /*0728*/ 	.byte	0x04, 0x05
        /*072a*/ 	.short	(.L_51 - .L_50)
.L_50:
        /*072c*/ 	.word	0x00000100
        /*0730*/ 	.word	0x00000001
        /*0734*/ 	.word	0x00000001


	//----- nvinfo : EIATTR_CRS_STACK_SIZE
	.align		4
.L_51:
        /*0738*/ 	.byte	0x04, 0x1e
        /*073a*/ 	.short	(.L_53 - .L_52)
.L_52:
        /*073c*/ 	.word	0x00000000


	//----- nvinfo : EIATTR_CBANK_PARAM_SIZE
	.align		4
.L_53:
        /*0740*/ 	.byte	0x03, 0x19
        /*0742*/ 	.short	0x0800


	//----- nvinfo : EIATTR_PARAM_CBANK
	.align		4
        /*0744*/ 	.byte	0x04, 0x0a
        /*0746*/ 	.short	(.L_55 - .L_54)
	.align		4
.L_54:
        /*0748*/ 	.word	index@(.nv.constant0._ZN7cutlass13device_kernelINS_4gemm6kernel13GemmUniversalIN4cute5tupleIJiiiiEEENS1_10collective13CollectiveMmaINS1_35MainloopSm100TmaUmmaWarpSpecializedILi3ELi2ELi4ENS5_IJNS4_1CILi1EEESB_SB_EEEEENS5_IJNSA_ILi128EEENSA_ILi96EEENSA_ILi256EEEEEEaNS5_IJlSB_lEEEaSI_NS4_8TiledMMAINS4_8MMA_AtomIJNS4_15SM100_MMA_S8_SSIaaiLi128ELi96ELNS4_4UMMA5MajorE0ELSN_0ELNSM_8SaturateE0EEEEEENS4_6LayoutISC_NS5_IJNSA_ILi0EEESS_SS_EEEEENS5_IJNS4_10UnderscoreESV_SV_EEEEENS4_13SM90_TMA_LOADENS4_14ComposedLayoutINS4_7SwizzleILi3ELi4ELi3EEENS4_18smem_ptr_flag_bitsILi8EEENSR_INS5_IJNSA_ILi8EEESE_EEENS5_IJSE_SB_EEEEEEEvNS4_8identityESY_S18_vS19_EENS_8epilogue10collective18CollectiveEpilogueINS1B_23Sm100TmaWarpSpecializedILi1ELi1ELi96ELb0ELb0EEEJSH_NS5_IJNSR_ISE_SB_EENSR_ISF_SB_EEEEEaSI_aSI_NS1B_6fusion15FusionCallbacksIS1F_NS1J_17LinearCombinationIaiaiLNS_15FloatRoundStyleE2EEESH_S1I_JEEENS4_5SM1004TMEM4LOAD26SM100_TMEM_LOAD_32dp32b32xESY_NSZ_INS10_ILi1ELi4ELi3EEES13_NSR_INS5_IJS14_NSA_ILi32EEEEEENS5_IJS1U_SB_EEEEEEENS4_39AutoVectorizingCopyWithAssumedAlignmentILi128EEENS4_14SM90_TMA_STOREES1Y_S20_S20_EEEvvEEEEvNT_6ParamsE)
        /*074c*/ 	.short	0x0380
        /*074e*/ 	.short	0x0800


	//----- nvinfo : EIATTR_SW_WAR
	.align		4
.L_55:
        /*0750*/ 	.byte	0x04, 0x36
        /*0752*/ 	.short	(.L_57 - .L_56)
.L_56:
        /*0754*/ 	.word	0x00000008
.L_57:


//--------------------- .nv.callgraph             --------------------------
	.section	.nv.callgraph,"",@"SHT_CUDA_CALLGRAPH"
	.align	4
	.sectionentsize	8
	.align		4
        /*0000*/ 	.word	0x00000000
	.align		4
        /*0004*/ 	.word	0xffffffff
	.align		4
        /*0008*/ 	.word	index@(_ZN7cutlass13device_kernelINS_4gemm6kernel13GemmUniversalIN4cute5tupleIJiiiiEEENS1_10collective13CollectiveMmaINS1_35MainloopSm100TmaUmmaWarpSpecializedILi3ELi2ELi4ENS5_IJNS4_1CILi1EEESB_SB_EEEEENS5_IJNSA_ILi128EEENSA_ILi96EEENSA_ILi256EEEEEEaNS5_IJlSB_lEEEaSI_NS4_8TiledMMAINS4_8MMA_AtomIJNS4_15SM100_MMA_S8_SSIaaiLi128ELi96ELNS4_4UMMA5MajorE0ELSN_0ELNSM_8SaturateE0EEEEEENS4_6LayoutISC_NS5_IJNSA_ILi0EEESS_SS_EEEEENS5_IJNS4_10UnderscoreESV_SV_EEEEENS4_13SM90_TMA_LOADENS4_14ComposedLayoutINS4_7SwizzleILi3ELi4ELi3EEENS4_18smem_ptr_flag_bitsILi8EEENSR_INS5_IJNSA_ILi8EEESE_EEENS5_IJSE_SB_EEEEEEEvNS4_8identityESY_S18_vS19_EENS_8epilogue10collective18CollectiveEpilogueINS1B_23Sm100TmaWarpSpecializedILi1ELi1ELi96ELb0ELb0EEEJSH_NS5_IJNSR_ISE_SB_EENSR_ISF_SB_EEEEEaSI_aSI_NS1B_6fusion15FusionCallbacksIS1F_NS1J_17LinearCombinationIaiaiLNS_15FloatRoundStyleE2EEESH_S1I_JEEENS4_5SM1004TMEM4LOAD26SM100_TMEM_LOAD_32dp32b32xESY_NSZ_INS10_ILi1ELi4ELi3EEES13_NSR_INS5_IJS14_NSA_ILi32EEEEEENS5_IJS1U_SB_EEEEEEENS4_39AutoVectorizingCopyWithAssumedAlignmentILi128EEENS4_14SM90_TMA_STOREES1Y_S20_S20_EEEvvEEEEvNT_6ParamsE)
	.align		4
        /*000c*/ 	.word	index@(__assertfail)
	.align		4
        /*0010*/ 	.word	0x00000000
	.align		4
        /*0014*/ 	.word	0xfffffffe
	.align		4
        /*0018*/ 	.word	0x00000000
	.align		4
        /*001c*/ 	.word	0xfffffffd
	.align		4
        /*0020*/ 	.word	0x00000000
	.align		4
        /*0024*/ 	.word	0xfffffffc


//--------------------- .nv.constant4             --------------------------
	.section	.nv.constant4,"a",@progbits
	.align	8
	.align		8
.nv.constant4:
        /*0000*/ 	.dword	__assertfail
	.align		8
        /*0008*/ 	.dword	__unnamed_1
	.align		8
        /*0010*/ 	.dword	__unnamed_2
	.align		8
        /*0018*/ 	.dword	_ZN40_INTERNAL_6b3de3c3_4_k_cu_7e0a8880_283984cuda3std3__45__cpo5beginE
	.align		8
        /*0020*/ 	.dword	_ZN40_INTERNAL_6b3de3c3_4_k_cu_7e0a8880_283984cuda3std3__45__cpo3endE
	.align		8
        /*0028*/ 	.dword	_ZN40_INTERNAL_6b3de3c3_4_k_cu_7e0a8880_283984cuda3std3__45__cpo6cbeginE
	.align		8
        /*0030*/ 	.dword	_ZN40_INTERNAL_6b3de3c3_4_k_cu_7e0a8880_283984cuda3std3__45__cpo4cendE
	.align		8
        /*0038*/ 	.dword	_ZN40_INTERNAL_6b3de3c3_4_k_cu_7e0a8880_283984cuda3std3__442_GLOBAL__N__6b3de3c3_4_k_cu_7e0a8880_283986ignoreE
	.align		8
        /*0040*/ 	.dword	_ZN40_INTERNAL_6b3de3c3_4_k_cu_7e0a8880_283984cuda3std3__419piecewise_constructE
	.align		8
        /*0048*/ 	.dword	_ZN40_INTERNAL_6b3de3c3_4_k_cu_7e0a8880_283984cuda3std3__48in_placeE
	.align		8
        /*0050*/ 	.dword	_ZN40_INTERNAL_6b3de3c3_4_k_cu_7e0a8880_283984cuda3std6ranges3__45__cpo4swapE
	.align		8
        /*0058*/ 	.dword	_ZN40_INTERNAL_6b3de3c3_4_k_cu_7e0a8880_283984cuda3std6ranges3__45__cpo9iter_moveE
	.align		8
        /*0060*/ 	.dword	_ZN40_INTERNAL_6b3de3c3_4_k_cu_7e0a8880_283984cute7productE
	.align		8
        /*0068*/ 	.dword	_ZN40_INTERNAL_6b3de3c3_4_k_cu_7e0a8880_283984cute1_E
	.align		8
        /*0070*/ 	.dword	$str$25
	.align		8
        /*0078*/ 	.dword	$str$26
	.align		8
        /*0080*/ 	.dword	$str$27
	.align		8
        /*0088*/ 	.dword	$str$28


//--------------------- .text._ZN7cutlass13device_kernelINS_4gemm6kernel13GemmUniversalIN4cute5tupleIJiiiiEEENS1_10collective13CollectiveMmaINS1_35MainloopSm100TmaUmmaWarpSpecializedILi3ELi2ELi4ENS5_IJNS4_1CILi1EEESB_SB_EEEEENS5_IJNSA_ILi128EEENSA_ILi96EEENSA_ILi256EEEEEEaNS5_IJlSB_lEEEaSI_NS4_8TiledMMAINS4_8MMA_AtomIJNS4_15SM100_MMA_S8_SSIaaiLi128ELi96ELNS4_4UMMA5MajorE0ELSN_0ELNSM_8SaturateE0EEEEEENS4_6LayoutISC_NS5_IJNSA_ILi0EEESS_SS_EEEEENS5_IJNS4_10UnderscoreESV_SV_EEEEENS4_13SM90_TMA_LOADENS4_14ComposedLayoutINS4_7SwizzleILi3ELi4ELi3EEENS4_18smem_ptr_flag_bitsILi8EEENSR_INS5_IJNSA_ILi8EEESE_EEENS5_IJSE_SB_EEEEEEEvNS4_8identityESY_S18_vS19_EENS_8epilogue10collective18CollectiveEpilogueINS1B_23Sm100TmaWarpSpecializedILi1ELi1ELi96ELb0ELb0EEEJSH_NS5_IJNSR_ISE_SB_EENSR_ISF_SB_EEEEEaSI_aSI_NS1B_6fusion15FusionCallbacksIS1F_NS1J_17LinearCombinationIaiaiLNS_15FloatRoundStyleE2EEESH_S1I_JEEENS4_5SM1004TMEM4LOAD26SM100_TMEM_LOAD_32dp32b32xESY_NSZ_INS10_ILi1ELi4ELi3EEES13_NSR_INS5_IJS14_NSA_ILi32EEEEEENS5_IJS1U_SB_EEEEEEENS4_39AutoVectorizingCopyWithAssumedAlignmentILi128EEENS4_14SM90_TMA_STOREES1Y_S20_S20_EEEvvEEEEvNT_6ParamsE --------------------------
	.section	.text._ZN7cutlass13device_kernelINS_4gemm6kernel13GemmUniversalIN4cute5tupleIJiiiiEEENS1_10collective13CollectiveMmaINS1_35MainloopSm100TmaUmmaWarpSpecializedILi3ELi2ELi4ENS5_IJNS4_1CILi1EEESB_SB_EEEEENS5_IJNSA_ILi128EEENSA_ILi96EEENSA_ILi256EEEEEEaNS5_IJlSB_lEEEaSI_NS4_8TiledMMAINS4_8MMA_AtomIJNS4_15SM100_MMA_S8_SSIaaiLi128ELi96ELNS4_4UMMA5MajorE0ELSN_0ELNSM_8SaturateE0EEEEEENS4_6LayoutISC_NS5_IJNSA_ILi0EEESS_SS_EEEEENS5_IJNS4_10UnderscoreESV_SV_EEEEENS4_13SM90_TMA_LOADENS4_14ComposedLayoutINS4_7SwizzleILi3ELi4ELi3EEENS4_18smem_ptr_flag_bitsILi8EEENSR_INS5_IJNSA_ILi8EEESE_EEENS5_IJSE_SB_EEEEEEEvNS4_8identityESY_S18_vS19_EENS_8epilogue10collective18CollectiveEpilogueINS1B_23Sm100TmaWarpSpecializedILi1ELi1ELi96ELb0ELb0EEEJSH_NS5_IJNSR_ISE_SB_EENSR_ISF_SB_EEEEEaSI_aSI_NS1B_6fusion15FusionCallbacksIS1F_NS1J_17LinearCombinationIaiaiLNS_15FloatRoundStyleE2EEESH_S1I_JEEENS4_5SM1004TMEM4LOAD26SM100_TMEM_LOAD_32dp32b32xESY_NSZ_INS10_ILi1ELi4ELi3EEES13_NSR_INS5_IJS14_NSA_ILi32EEEEEENS5_IJS1U_SB_EEEEEEENS4_39AutoVectorizingCopyWithAssumedAlignmentILi128EEENS4_14SM90_TMA_STOREES1Y_S20_S20_EEEvvEEEEvNT_6ParamsE,"ax",@progbits
	.align	128
.text._ZN7cutlass13device_kernelINS_4gemm6kernel13GemmUniversalIN4cute5tupleIJiiiiEEENS1_10collective13CollectiveMmaINS1_35MainloopSm100TmaUmmaWarpSpecializedILi3ELi2ELi4ENS5_IJNS4_1CILi1EEESB_SB_EEEEENS5_IJNSA_ILi128EEENSA_ILi96EEENSA_ILi256EEEEEEaNS5_IJlSB_lEEEaSI_NS4_8TiledMMAINS4_8MMA_AtomIJNS4_15SM100_MMA_S8_SSIaaiLi128ELi96ELNS4_4UMMA5MajorE0ELSN_0ELNSM_8SaturateE0EEEEEENS4_6LayoutISC_NS5_IJNSA_ILi0EEESS_SS_EEEEENS5_IJNS4_10UnderscoreESV_SV_EEEEENS4_13SM90_TMA_LOADENS4_14ComposedLayoutINS4_7SwizzleILi3ELi4ELi3EEENS4_18smem_ptr_flag_bitsILi8EEENSR_INS5_IJNSA_ILi8EEESE_EEENS5_IJSE_SB_EEEEEEEvNS4_8identityESY_S18_vS19_EENS_8epilogue10collective18CollectiveEpilogueINS1B_23Sm100TmaWarpSpecializedILi1ELi1ELi96ELb0ELb0EEEJSH_NS5_IJNSR_ISE_SB_EENSR_ISF_SB_EEEEEaSI_aSI_NS1B_6fusion15FusionCallbacksIS1F_NS1J_17LinearCombinationIaiaiLNS_15FloatRoundStyleE2EEESH_S1I_JEEENS4_5SM1004TMEM4LOAD26SM100_TMEM_LOAD_32dp32b32xESY_NSZ_INS10_ILi1ELi4ELi3EEES13_NSR_INS5_IJS14_NSA_ILi32EEEEEENS5_IJS1U_SB_EEEEEEENS4_39AutoVectorizingCopyWithAssumedAlignmentILi128EEENS4_14SM90_TMA_STOREES1Y_S20_S20_EEEvvEEEEvNT_6ParamsE:
        .type           _ZN7cutlass13device_kernelINS_4gemm6kernel13GemmUniversalIN4cute5tupleIJiiiiEEENS1_10collective13CollectiveMmaINS1_35MainloopSm100TmaUmmaWarpSpecializedILi3ELi2ELi4ENS5_IJNS4_1CILi1EEESB_SB_EEEEENS5_IJNSA_ILi128EEENSA_ILi96EEENSA_ILi256EEEEEEaNS5_IJlSB_lEEEaSI_NS4_8TiledMMAINS4_8MMA_AtomIJNS4_15SM100_MMA_S8_SSIaaiLi128ELi96ELNS4_4UMMA5MajorE0ELSN_0ELNSM_8SaturateE0EEEEEENS4_6LayoutISC_NS5_IJNSA_ILi0EEESS_SS_EEEEENS5_IJNS4_10UnderscoreESV_SV_EEEEENS4_13SM90_TMA_LOADENS4_14ComposedLayoutINS4_7SwizzleILi3ELi4ELi3EEENS4_18smem_ptr_flag_bitsILi8EEENSR_INS5_IJNSA_ILi8EEESE_EEENS5_IJSE_SB_EEEEEEEvNS4_8identityESY_S18_vS19_EENS_8epilogue10collective18CollectiveEpilogueINS1B_23Sm100TmaWarpSpecializedILi1ELi1ELi96ELb0ELb0EEEJSH_NS5_IJNSR_ISE_SB_EENSR_ISF_SB_EEEEEaSI_aSI_NS1B_6fusion15FusionCallbacksIS1F_NS1J_17LinearCombinationIaiaiLNS_15FloatRoundStyleE2EEESH_S1I_JEEENS4_5SM1004TMEM4LOAD26SM100_TMEM_LOAD_32dp32b32xESY_NSZ_INS10_ILi1ELi4ELi3EEES13_NSR_INS5_IJS14_NSA_ILi32EEEEEENS5_IJS1U_SB_EEEEEEENS4_39AutoVectorizingCopyWithAssumedAlignmentILi128EEENS4_14SM90_TMA_STOREES1Y_S20_S20_EEEvvEEEEvNT_6ParamsE,@function
        .size           _ZN7cutlass13device_kernelINS_4gemm6kernel13GemmUniversalIN4cute5tupleIJiiiiEEENS1_10collective13CollectiveMmaINS1_35MainloopSm100TmaUmmaWarpSpecializedILi3ELi2ELi4ENS5_IJNS4_1CILi1EEESB_SB_EEEEENS5_IJNSA_ILi128EEENSA_ILi96EEENSA_ILi256EEEEEEaNS5_IJlSB_lEEEaSI_NS4_8TiledMMAINS4_8MMA_AtomIJNS4_15SM100_MMA_S8_SSIaaiLi128ELi96ELNS4_4UMMA5MajorE0ELSN_0ELNSM_8SaturateE0EEEEEENS4_6LayoutISC_NS5_IJNSA_ILi0EEESS_SS_EEEEENS5_IJNS4_10UnderscoreESV_SV_EEEEENS4_13SM90_TMA_LOADENS4_14ComposedLayoutINS4_7SwizzleILi3ELi4ELi3EEENS4_18smem_ptr_flag_bitsILi8EEENSR_INS5_IJNSA_ILi8EEESE_EEENS5_IJSE_SB_EEEEEEEvNS4_8identityESY_S18_vS19_EENS_8epilogue10collective18CollectiveEpilogueINS1B_23Sm100TmaWarpSpecializedILi1ELi1ELi96ELb0ELb0EEEJSH_NS5_IJNSR_ISE_SB_EENSR_ISF_SB_EEEEEaSI_aSI_NS1B_6fusion15FusionCallbacksIS1F_NS1J_17LinearCombinationIaiaiLNS_15FloatRoundStyleE2EEESH_S1I_JEEENS4_5SM1004TMEM4LOAD26SM100_TMEM_LOAD_32dp32b32xESY_NSZ_INS10_ILi1ELi4ELi3EEES13_NSR_INS5_IJS14_NSA_ILi32EEEEEENS5_IJS1U_SB_EEEEEEENS4_39AutoVectorizingCopyWithAssumedAlignmentILi128EEENS4_14SM90_TMA_STOREES1Y_S20_S20_EEEvvEEEEvNT_6ParamsE,(.L_x_127 - _ZN7cutlass13device_kernelINS_4gemm6kernel13GemmUniversalIN4cute5tupleIJiiiiEEENS1_10collective13CollectiveMmaINS1_35MainloopSm100TmaUmmaWarpSpecializedILi3ELi2ELi4ENS5_IJNS4_1CILi1EEESB_SB_EEEEENS5_IJNSA_ILi128EEENSA_ILi96EEENSA_ILi256EEEEEEaNS5_IJlSB_lEEEaSI_NS4_8TiledMMAINS4_8MMA_AtomIJNS4_15SM100_MMA_S8_SSIaaiLi128ELi96ELNS4_4UMMA5MajorE0ELSN_0ELNSM_8SaturateE0EEEEEENS4_6LayoutISC_NS5_IJNSA_ILi0EEESS_SS_EEEEENS5_IJNS4_10UnderscoreESV_SV_EEEEENS4_13SM90_TMA_LOADENS4_14ComposedLayoutINS4_7SwizzleILi3ELi4ELi3EEENS4_18smem_ptr_flag_bitsILi8EEENSR_INS5_IJNSA_ILi8EEESE_EEENS5_IJSE_SB_EEEEEEEvNS4_8identityESY_S18_vS19_EENS_8epilogue10collective18CollectiveEpilogueINS1B_23Sm100TmaWarpSpecializedILi1ELi1ELi96ELb0ELb0EEEJSH_NS5_IJNSR_ISE_SB_EENSR_ISF_SB_EEEEEaSI_aSI_NS1B_6fusion15FusionCallbacksIS1F_NS1J_17LinearCombinationIaiaiLNS_15FloatRoundStyleE2EEESH_S1I_JEEENS4_5SM1004TMEM4LOAD26SM100_TMEM_LOAD_32dp32b32xESY_NSZ_INS10_ILi1ELi4ELi3EEES13_NSR_INS5_IJS14_NSA_ILi32EEEEEENS5_IJS1U_SB_EEEEEEENS4_39AutoVectorizingCopyWithAssumedAlignmentILi128EEENS4_14SM90_TMA_STOREES1Y_S20_S20_EEEvvEEEEvNT_6ParamsE)
        .other          _ZN7cutlass13device_kernelINS_4gemm6kernel13GemmUniversalIN4cute5tupleIJiiiiEEENS1_10collective13CollectiveMmaINS1_35MainloopSm100TmaUmmaWarpSpecializedILi3ELi2ELi4ENS5_IJNS4_1CILi1EEESB_SB_EEEEENS5_IJNSA_ILi128EEENSA_ILi96EEENSA_ILi256EEEEEEaNS5_IJlSB_lEEEaSI_NS4_8TiledMMAINS4_8MMA_AtomIJNS4_15SM100_MMA_S8_SSIaaiLi128ELi96ELNS4_4UMMA5MajorE0ELSN_0ELNSM_8SaturateE0EEEEEENS4_6LayoutISC_NS5_IJNSA_ILi0EEESS_SS_EEEEENS5_IJNS4_10UnderscoreESV_SV_EEEEENS4_13SM90_TMA_LOADENS4_14ComposedLayoutINS4_7SwizzleILi3ELi4ELi3EEENS4_18smem_ptr_flag_bitsILi8EEENSR_INS5_IJNSA_ILi8EEESE_EEENS5_IJSE_SB_EEEEEEEvNS4_8identityESY_S18_vS19_EENS_8epilogue10collective18CollectiveEpilogueINS1B_23Sm100TmaWarpSpecializedILi1ELi1ELi96ELb0ELb0EEEJSH_NS5_IJNSR_ISE_SB_EENSR_ISF_SB_EEEEEaSI_aSI_NS1B_6fusion15FusionCallbacksIS1F_NS1J_17LinearCombinationIaiaiLNS_15FloatRoundStyleE2EEESH_S1I_JEEENS4_5SM1004TMEM4LOAD26SM100_TMEM_LOAD_32dp32b32xESY_NSZ_INS10_ILi1ELi4ELi3EEES13_NSR_INS5_IJS14_NSA_ILi32EEEEEENS5_IJS1U_SB_EEEEEEENS4_39AutoVectorizingCopyWithAssumedAlignmentILi128EEENS4_14SM90_TMA_STOREES1Y_S20_S20_EEEvvEEEEvNT_6ParamsE,@"STO_CUDA_ENTRY STV_DEFAULT"
_ZN7cutlass13device_kernelINS_4gemm6kernel13GemmUniversalIN4cute5tupleIJiiiiEEENS1_10collective13CollectiveMmaINS1_35MainloopSm100TmaUmmaWarpSpecializedILi3ELi2ELi4ENS5_IJNS4_1CILi1EEESB_SB_EEEEENS5_IJNSA_ILi128EEENSA_ILi96EEENSA_ILi256EEEEEEaNS5_IJlSB_lEEEaSI_NS4_8TiledMMAINS4_8MMA_AtomIJNS4_15SM100_MMA_S8_SSIaaiLi128ELi96ELNS4_4UMMA5MajorE0ELSN_0ELNSM_8SaturateE0EEEEEENS4_6LayoutISC_NS5_IJNSA_ILi0EEESS_SS_EEEEENS5_IJNS4_10UnderscoreESV_SV_EEEEENS4_13SM90_TMA_LOADENS4_14ComposedLayoutINS4_7SwizzleILi3ELi4ELi3EEENS4_18smem_ptr_flag_bitsILi8EEENSR_INS5_IJNSA_ILi8EEESE_EEENS5_IJSE_SB_EEEEEEEvNS4_8identityESY_S18_vS19_EENS_8epilogue10collective18CollectiveEpilogueINS1B_23Sm100TmaWarpSpecializedILi1ELi1ELi96ELb0ELb0EEEJSH_NS5_IJNSR_ISE_SB_EENSR_ISF_SB_EEEEEaSI_aSI_NS1B_6fusion15FusionCallbacksIS1F_NS1J_17LinearCombinationIaiaiLNS_15FloatRoundStyleE2EEESH_S1I_JEEENS4_5SM1004TMEM4LOAD26SM100_TMEM_LOAD_32dp32b32xESY_NSZ_INS10_ILi1ELi4ELi3EEES13_NSR_INS5_IJS14_NSA_ILi32EEEEEENS5_IJS1U_SB_EEEEEEENS4_39AutoVectorizingCopyWithAssumedAlignmentILi128EEENS4_14SM90_TMA_STOREES1Y_S20_S20_EEEvvEEEEvNT_6ParamsE:
[----:B------:R-:W1:Y:S01]  /*0000*/  LDC R1, c[0x0][0x37c] ;  /* 0x0000df00ff017b82 */ /* 0x000e620000000800 */
[----:B------:R-:W2:Y:S01]  /*0010*/  S2R R234, SR_TID.X ;  /* 0x0000000000ea7919 */ /* 0x000ea20000002100 */
[----:B------:R-:W3:Y:S01]  /*0020*/  LDCU.64 UR4, c[0x0][0x890] ;  /* 0x00011200ff0477ac */ /* 0x000ee20008000a00 */
[----:B------:R-:W-:Y:S02]  /*0030*/  PRMT R230, RZ, 0x7610, R230 ;  /* 0x00007610ffe67816 */ /* 0x000fe400000000e6 */
[----:B------:R-:W-:Y:S01]  /*0040*/  ELECT P5, URZ, PT ;  /* 0x0000000000ff782f */ /* 0x000fe200038a0000 */
[----:B------:R-:W4:Y:S01]  /*0050*/  LDCU.64 UR40, c[0x0][0x358] ;  /* 0x00006b00ff2877ac */ /* 0x000f220008000a00 */
[----:B---3--:R-:W-:-:S04]  /*0060*/  UISETP.NE.U32.AND UP0, UPT, UR4, URZ, UPT ;  /* 0x000000ff0400728c */ /* 0x008fc8000bf05070 */
[----:B------:R-:W-:Y:S01]  /*0070*/  UISETP.NE.AND.EX UP0, UPT, UR5, URZ, UPT, UP0 ;  /* 0x000000ff0500728c */ /* 0x000fe2000bf05300 */
[----:B--2---:R-:W-:-:S05]  /*0080*/  SHF.R.U32.HI R237, RZ, 0x5, R234 ;  /* 0x00000005ffed7819 */ /* 0x004fca00000116ea */
[----:B------:R-:W2:Y:S02]  /*0090*/  SHFL.IDX PT, R0, R237, RZ, 0x1f ;  /* 0x00001fffed007589 */ /* 0x000ea400000e0000 */
[----:B--2---:R-:W-:Y:S01]  /*00a0*/  R2UR UR8, R0 ;  /* 0x00000000000872ca */ /* 0x004fe200000e0000 */
[----:B-1--4-:R-:W-:-:S14]  /*00b0*/  BRA.U UP0, `(.L_x_0) ;  /* 0x00000001002c7547 */ /* 0x012fdc000b800000 */
[----:B------:R-:W1:Y:S02]  /*00c0*/  LDCU.64 UR6, c[0x0][0x888] ;  /* 0x00011100ff0677ac */ /* 0x000e640008000a00 */
[----:B-1----:R-:W-:-:S04]  /*00d0*/  UISETP.NE.U32.AND UP0, UPT, UR6, URZ, UPT ;  /* 0x000000ff0600728c */ /* 0x002fc8000bf05070 */
[----:B------:R-:W-:-:S09]  /*00e0*/  UISETP.NE.AND.EX UP0, UPT, UR7, URZ, UPT, UP0 ;  /* 0x000000ff0700728c */ /* 0x000fd2000bf05300 */
[----:B------:R-:W-:Y:S05]  /*00f0*/  BRA.U !UP0, `(.L_x_1) ;  /* 0x0000000108107547 */ /* 0x000fea000b800000 */
[----:B------:R-:W1:Y:S02]  /*0100*/  LDC.64 R110, c[0x0][0x888] ;  /* 0x00022200ff6e7b82 */ /* 0x000e640000000a00 */
[----:B-1----:R1:W5:Y:S01]  /*0110*/  LDG.E R110, desc[UR40][R110.64] ;  /* 0x000000286e6e7981 */ /* 0x002362000c1e1900 */
[----:B------:R-:W-:Y:S01]  /*0120*/  HFMA2 R230, -RZ, RZ, 0, 5.9604644775390625e-08 ;  /* 0x00000001ffe67431 */ /* 0x000fe200000001ff */
[----:B------:R-:W-:Y:S05]  /*0130*/  BRA `(.L_x_0) ;  /* 0x00000000000c7947 */ /* 0x000fea0003800000 */
.L_x_1:
[----:B------:R-:W1:Y:S01]  /*0140*/  LDCU UR6, c[0x0][0x880] ;  /* 0x00011000ff0677ac */ /* 0x000e620008000800 */
[----:B------:R-:W-:Y:S01]  /*0150*/  HFMA2 R230, -RZ, RZ, 0, 5.9604644775390625e-08 ;  /* 0x00000001ffe67431 */ /* 0x000fe200000001ff */
[----:B-1----:R-:W-:-:S07]  /*0160*/  MOV R110, UR6 ;  /* 0x00000006006e7c02 */ /* 0x002fce0008000f00 */
.L_x_0:
[----:B------:R-:W2:Y:S02]  /*0170*/  LDCU.64 UR6, c[0x0][0x8b0] ;  /* 0x00011600ff0677ac */ /* 0x000ea40008000a00 */
[----:B--2---:R-:W-:-:S04]  /*0180*/  UISETP.NE.U32.AND UP0, UPT, UR6, URZ, UPT ;  /* 0x000000ff0600728c */ /* 0x004fc8000bf05070 */
[----:B------:R-:W-:-:S09]  /*0190*/  UISETP.NE.AND.EX UP0, UPT, UR7, URZ, UPT, UP0 ;  /* 0x000000ff0700728c */ /* 0x000fd2000bf05300 */
[----:B------:R-:W-:Y:S05]  /*01a0*/  BRA.U UP0, `(.L_x_2) ;  /* 0x0000000100247547 */ /* 0x000fea000b800000 */
[----:B------:R-:W2:Y:S02]  /*01b0*/  LDCU.64 UR6, c[0x0][0x8a8] ;  /* 0x00011500ff0677ac */ /* 0x000ea40008000a00 */
[----:B--2---:R-:W-:-:S04]  /*01c0*/  UISETP.NE.U32.AND UP0, UPT, UR6, URZ, UPT ;  /* 0x000000ff0600728c */ /* 0x004fc8000bf05070 */
[----:B------:R-:W-:-:S09]  /*01d0*/  UISETP.NE.AND.EX UP0, UPT, UR7, URZ, UPT, UP0 ;  /* 0x000000ff0700728c */ /* 0x000fd2000bf05300 */
[----:B------:R-:W-:Y:S05]  /*01e0*/  BRA.U !UP0, `(.L_x_3) ;  /* 0x00000001080c7547 */ /* 0x000fea000b800000 */
[----:B------:R-:W2:Y:S02]  /*01f0*/  LDC.64 R106, c[0x0][0x8a8] ;  /* 0x00022a00ff6a7b82 */ /* 0x000ea40000000a00 */
[----:B--2---:R2:W5:Y:S01]  /*0200*/  LDG.E R106, desc[UR40][R106.64] ;  /* 0x000000286a6a7981 */ /* 0x004562000c1e1900 */
[----:B------:R-:W-:Y:S05]  /*0210*/  BRA `(.L_x_2) ;  /* 0x0000000000087947 */ /* 0x000fea0003800000 */
.L_x_3:
[----:B------:R-:W2:Y:S02]  /*0220*/  LDCU UR6, c[0x0][0x8a0] ;  /* 0x00011400ff0677ac */ /* 0x000ea40008000800 */
[----:B--2---:R-:W-:Y:S02]  /*0230*/  MOV R106, UR6 ;  /* 0x00000006006a7c02 */ /* 0x004fe40008000f00 */
.L_x_2:
[----:B------:R-:W-:Y:S01]  /*0240*/  IMAD.U32 R0, RZ, RZ, UR8 ;  /* 0x00000008ff007e24 */ /* 0x000fe2000f8e00ff */
[----:B------:R-:W-:Y:S04]  /*0250*/  BSSY.RECONVERGENT B0, `(.L_x_4) ;  /* 0x000000c000007945 */ /* 0x000fe80003800200 */
[C---:B------:R-:W-:Y:S02]  /*0260*/  ISETP.NE.OR P1, PT, R0.reuse, 0x1, !P5 ;  /* 0x000000010000780c */ /* 0x040fe40006f25670 */
[----:B------:R-:W-:-:S11]  /*0270*/  ISETP.NE.OR P0, PT, R0, 0x3, !P5 ;  /* 0x000000030000780c */ /* 0x000fd60006f05670 */
[----:B------:R-:W-:Y:S05]  /*0280*/  @P1 BRA `(.L_x_5) ;  /* 0x0000000000201947 */ /* 0x000fea0003800000 */
[----:B------:R-:W3:Y:S02]  /*0290*/  LDCU.64 UR6, c[0x0][0x348] ;  /* 0x00006900ff0677ac */ /* 0x000ee40008000a00 */
[----:B---3--:R-:W-:Y:S02]  /*02a0*/  UIADD3 UR10, UP1, UPT, UR6, 0x80, URZ ;  /* 0x00000080060a7890 */ /* 0x008fe4000ff3e0ff */
[----:B------:R-:W-:Y:S02]  /*02b0*/  UIADD3 UR6, UP0, UPT, UR6, 0x180, URZ ;  /* 0x0000018006067890 */ /* 0x000fe4000ff1e0ff */
[----:B------:R-:W-:Y:S02]  /*02c0*/  UIADD3.X UR11, UPT, UPT, URZ, UR7, URZ, UP1, !UPT ;  /* 0x00000007ff0b7290 */ /* 0x000fe40008ffe4ff */
[----:B------:R-:W-:-:S07]  /*02d0*/  UIADD3.X UR7, UPT, UPT, URZ, UR7, URZ, UP0, !UPT ;  /* 0x00000007ff077290 */ /* 0x000fce00087fe4ff */
[----:B------:R3:W-:Y:S02]  /*02e0*/  UTMACCTL.PF [UR10] ;  /* 0x000000000a0079b9 */ /* 0x0007e40008040000 */
[----:B------:R3:W-:Y:S02]  /*02f0*/  UTMACCTL.PF [UR6] ;  /* 0x00000000060079b9 */ /* 0x0007e40008040000 */
[----:B---3--:R-:W-:Y:S01]  /*0300*/  NOP ;  /* 0x0000000000007918 */ /* 0x008fe20000000000 */
.L_x_5:
[----:B------:R-:W-:Y:S05]  /*0310*/  BSYNC.RECONVERGENT B0 ;  /* 0x0000000000007941 */ /* 0x000fea0003800200 */
.L_x_4:
[----:B------:R-:W-:Y:S04]  /*0320*/  BSSY.RECONVERGENT B0, `(.L_x_6) ;  /* 0x000000a000007945 */ /* 0x000fe80003800200 */
        /* <DEDUP_REMOVED lines=9> */
.L_x_7:
[----:B------:R-:W-:Y:S05]  /*03c0*/  BSYNC.RECONVERGENT B0 ;  /* 0x0000000000007941 */ /* 0x000fea0003800200 */
.L_x_6:
[----:B------:R-:W3:Y:S01]  /*03d0*/  LDCU.64 UR6, c[0x0][0x888] ;  /* 0x00011100ff0677ac */ /* 0x000ee20008000a00 */
[----:B------:R-:W-:Y:S02]  /*03e0*/  UISETP.EQ.U32.AND UP1, UPT, UR4, URZ, UPT ;  /* 0x000000ff0400728c */ /* 0x000fe4000bf22070 */
[----:B------:R-:W-:Y:S02]  /*03f0*/  UPLOP3.LUT UP2, UPT, UPT, UPT, UPT, 0x80, 0x8 ;  /* 0x000000000008789c */ /* 0x000fe40003f4f070 */
[----:B---3--:R-:W-:-:S04]  /*0400*/  UISETP.NE.U32.AND UP0, UPT, UR6, URZ, UPT ;  /* 0x000000ff0600728c */ /* 0x008fc8000bf05070 */
[----:B------:R-:W-:-:S04]  /*0410*/  UISETP.NE.AND.EX UP0, UPT, UR7, URZ, UPT, UP0 ;  /* 0x000000ff0700728c */ /* 0x000fc8000bf05300 */
[----:B------:R-:W-:-:S04]  /*0420*/  UISETP.EQ.OR.EX UP3, UPT, UR5, URZ, !UP0, UP1 ;  /* 0x000000ff0500728c */ /* 0x000fc8000c762710 */
[----:B------:R-:W-:-:S05]  /*0430*/  UP2UR UR44, UPR, URZ, 0x8 ;  /* 0x00000008ff2c7883 */ /* 0x000fca0008000000 */
[----:B------:R-:W-:Y:S07]  /*0440*/  BRA.U !UP3, `(.L_x_8) ;  /* 0x000000010b207547 */ /* 0x000fee000b800000 */
[----:B-----5:R-:W-:Y:S01]  /*0450*/  R2UR UR6, R110 ;  /* 0x000000006e0672ca */ /* 0x020fe200000e0000 */
[----:B------:R-:W-:Y:S02]  /*0460*/  UISETP.NE.U32.AND UP2, UPT, UR4, URZ, UPT ;  /* 0x000000ff0400728c */ /* 0x000fe4000bf45070 */
[----:B------:R-:W-:Y:S02]  /*0470*/  USEL UR4, URZ, 0xffffffff, UP0 ;  /* 0xffffffffff047887 */ /* 0x000fe40008000000 */
[----:B------:R-:W-:-:S08]  /*0480*/  UISETP.NE.AND.EX UP2, UPT, UR5, URZ, UPT, UP2 ;  /* 0x000000ff0500728c */ /* 0x000fd0000bf45320 */
[----:B------:R-:W-:-:S04]  /*0490*/  UISETP.NE.AND UP1, UPT, UR6, URZ, UPT ;  /* 0x000000ff0600728c */ /* 0x000fc8000bf25270 */
[----:B------:R-:W-:-:S04]  /*04a0*/  @!UP2 USEL UR4, URZ, 0xffffffff, UP1 ;  /* 0xffffffffff04a887 */ /* 0x000fc80008800000 */
[----:B------:R-:W-:-:S04]  /*04b0*/  ULOP3.LUT UR4, UR4, 0x1, URZ, 0xc0, !UPT ;  /* 0x0000000104047892 */ /* 0x000fc8000f8ec0ff */
[----:B------:R-:W-:-:S11]  /*04c0*/  UISETP.NE.U32.AND UP2, UPT, UR4, 0x1, UPT ;  /* 0x000000010400788c */ /* 0x000fd6000bf45070 */
.L_x_8:
[----:B------:R-:W3:Y:S01]  /*04d0*/  SHFL.IDX PT, R2, R237, RZ, 0x1f ;  /* 0x00001fffed027589 */ /* 0x000ee200000e0000 */
[----:B------:R-:W-:-:S04]  /*04e0*/  UISETP.NE.AND UP1, UPT, UR8, 0x2, UPT ;  /* 0x000000020800788c */ /* 0x000fc8000bf25270 */
[----:B------:R-:W-:Y:S01]  /*04f0*/  USEL UR6, URZ, 0x1, UP1 ;  /* 0x00000001ff067887 */ /* 0x000fe20008800000 */
[----:B---3--:R-:W-:-:S13]  /*0500*/  ISETP.NE.AND P0, PT, R2, RZ, PT ;  /* 0x000000ff0200720c */ /* 0x008fda0003f05270 */
[----:B------:R-:W-:Y:S05]  /*0510*/  @P0 BRA `(.L_x_9) ;  /* 0x0000000000400947 */ /* 0x000fea0003800000 */
[----:B------:R-:W3:Y:S01]  /*0520*/  S2UR UR5, SR_CgaCtaId ;  /* 0x00000000000579c3 */ /* 0x000ee20000008800 */
[----:B------:R-:W-:Y:S01]  /*0530*/  UMOV UR7, 0x400 ;  /* 0x0000040000077882 */ /* 0x000fe20000000000 */
[----:B------:R-:W-:Y:S01]  /*0540*/  UMOV UR4, 0x1 ;  /* 0x0000000100047882 */ /* 0x000fe20000000000 */
[----:B------:R-:W-:Y:S01]  /*0550*/  ELECT P0, URZ, PT ;  /* 0x0000000000ff782f */ /* 0x000fe20003800000 */
[----:B------:R-:W-:-:S04]  /*0560*/  UIADD3 UR10, UPT, UPT, -UR4, 0x100000, URZ ;  /* 0x00100000040a7890 */ /* 0x000fc8000fffe1ff */
[----:B------:R-:W-:Y:S02]  /*0570*/  USHF.L.U32 UR11, UR10, 0xb, URZ ;  /* 0x0000000b0a0b7899 */ /* 0x000fe400080006ff */
[----:B------:R-:W-:Y:S02]  /*0580*/  USHF.L.U32 UR10, UR10, 0x1, URZ ;  /* 0x000000010a0a7899 */ /* 0x000fe400080006ff */
[----:B---3--:R-:W-:Y:S01]  /*0590*/  ULEA UR5, UR5, UR7, 0x18 ;  /* 0x0000000705057291 */ /* 0x008fe2000f8ec0ff */
[----:B------:R-:W3:Y:S11]  /*05a0*/  FENCE.VIEW.ASYNC.S ;  /* 0x00000000000073c6 */ /* 0x000ef60000000000 */
[----:B---3--:R3:W4:Y:S01]  /*05b0*/  SYNCS.EXCH.64 URZ, [UR5], UR10 ;  /* 0x0000000a05ff75b2 */ /* 0x0087220008000100 */
[----:B------:R3:W1:Y:S01]  /*05c0*/  SYNCS.EXCH.64 URZ, [UR5+0x18], UR10 ;  /* 0x0000180a05ff75b2 */ /* 0x0006620008000100 */
[----:B------:R3:W1:Y:S01]  /*05d0*/  SYNCS.EXCH.64 URZ, [UR5+0x8], UR10 ;  /* 0x0000080a05ff75b2 */ /* 0x0006620008000100 */
[----:B------:R3:W1:Y:S01]  /*05e0*/  SYNCS.EXCH.64 URZ, [UR5+0x20], UR10 ;  /* 0x0000200a05ff75b2 */ /* 0x0006620008000100 */
[----:B------:R3:W1:Y:S01]  /*05f0*/  SYNCS.EXCH.64 URZ, [UR5+0x10], UR10 ;  /* 0x0000100a05ff75b2 */ /* 0x0006620008000100 */
[----:B------:R3:W1:Y:S01]  /*0600*/  SYNCS.EXCH.64 URZ, [UR5+0x28], UR10 ;  /* 0x0000280a05ff75b2 */ /* 0x0006620008000100 */
[----:B------:R-:W-:Y:S01]  /*0610*/  NOP ;  /* 0x0000000000007918 */ /* 0x000fe20000000000 */
.L_x_9:
[----:B------:R-:W2:Y:S01]  /*0620*/  SHFL.IDX PT, R2, R237, RZ, 0x1f ;  /* 0x00001fffed027589 */ /* 0x000ea200000e0000 */
[----:B------:R-:W-:Y:S01]  /*0630*/  NOP ;  /* 0x0000000000007918 */ /* 0x000fe20000000000 */
[----:B--2---:R-:W-:-:S13]  /*0640*/  ISETP.NE.AND P0, PT, R2, 0x1, PT ;  /* 0x000000010200780c */ /* 0x004fda0003f05270 */
[----:B------:R-:W-:Y:S05]  /*0650*/  @P0 BRA `(.L_x_10) ;  /* 0x0000000000400947 */ /* 0x000fea0003800000 */
[----:B------:R-:W2:Y:S01]  /*0660*/  S2UR UR7, SR_CgaCtaId ;  /* 0x00000000000779c3 */ /* 0x000ea20000008800 */
[----:B------:R-:W-:Y:S01]  /*0670*/  UMOV UR9, 0x400 ;  /* 0x0000040000097882 */ /* 0x000fe20000000000 */
[----:B---3--:R-:W-:Y:S01]  /*0680*/  UMOV UR5, 0x20 ;  /* 0x0000002000057882 */ /* 0x008fe20000000000 */
[----:B------:R-:W-:Y:S01]  /*0690*/  UMOV UR4, 0x80 ;  /* 0x0000008000047882 */ /* 0x000fe20000000000 */
[----:B------:R-:W-:-:S04]  /*06a0*/  UIADD3 UR10, UPT, UPT, -UR5, 0x100000, URZ ;  /* 0x00100000050a7890 */ /* 0x000fc8000fffe1ff */
[----:B------:R-:W-:Y:S02]  /*06b0*/  USHF.L.U32 UR11, UR10, 0xb, URZ ;  /* 0x0000000b0a0b7899 */ /* 0x000fe400080006ff */
[----:B------:R-:W-:Y:S02]  /*06c0*/  USHF.L.U32 UR10, UR10, 0x1, URZ ;  /* 0x000000010a0a7899 */ /* 0x000fe400080006ff */
[----:B------:R-:W-:-:S04]  /*06d0*/  UIADD3 UR4, UPT, UPT, -UR4, 0x100000, URZ ;  /* 0x0010000004047890 */ /* 0x000fc8000fffe1ff */
[----:B------:R-:W-:Y:S02]  /*06e0*/  USHF.L.U32 UR5, UR4, 0xb, URZ ;  /* 0x0000000b04057899 */ /* 0x000fe400080006ff */
[----:B------:R-:W-:Y:S01]  /*06f0*/  USHF.L.U32 UR4, UR4, 0x1, URZ ;  /* 0x0000000104047899 */ /* 0x000fe200080006ff */
[----:B------:R-:W-:Y:S01]  /*0700*/  ELECT P0, URZ, PT ;  /* 0x0000000000ff782f */ /* 0x000fe20003800000 */
[----:B--2---:R-:W-:Y:S01]  /*0710*/  ULEA UR7, UR7, UR9, 0x18 ;  /* 0x0000000907077291 */ /* 0x004fe2000f8ec0ff */
[----:B------:R-:W2:Y:S11]  /*0720*/  FENCE.VIEW.ASYNC.S ;  /* 0x00000000000073c6 */ /* 0x000eb60000000000 */
[----:B--2---:R2:W3:Y:S01]  /*0730*/  SYNCS.EXCH.64 URZ, [UR7+0x30], UR10 ;  /* 0x0000300a07ff75b2 */ /* 0x0044e20008000100 */
[----:B------:R2:W1:Y:S01]  /*0740*/  SYNCS.EXCH.64 URZ, [UR7+0x38], UR4 ;  /* 0x0000380407ff75b2 */ /* 0x0004620008000100 */
[----:B------:R-:W-:Y:S01]  /*0750*/  NOP ;  /* 0x0000000000007918 */ /* 0x000fe20000000000 */
.L_x_10:
[----:B------:R-:W4:Y:S01]  /*0760*/  SHFL.IDX PT, R2, R237, RZ, 0x1f ;  /* 0x00001fffed027589 */ /* 0x000f2200000e0000 */
[----:B------:R-:W-:Y:S01]  /*0770*/  NOP ;  /* 0x0000000000007918 */ /* 0x000fe20000000000 */
[----:B----4-:R-:W-:-:S13]  /*0780*/  ISETP.NE.AND P0, PT, R2, 0x3, PT ;  /* 0x000000030200780c */ /* 0x010fda0003f05270 */
[----:B------:R-:W-:Y:S05]  /*0790*/  @P0 BRA `(.L_x_11) ;  /* 0x0000000000300947 */ /* 0x000fea0003800000 */
[----:B--23--:R-:W2:Y:S01]  /*07a0*/  S2UR UR5, SR_CgaCtaId ;  /* 0x00000000000579c3 */ /* 0x00cea20000008800 */
[----:B------:R-:W-:Y:S01]  /*07b0*/  UMOV UR7, 0x400 ;  /* 0x0000040000077882 */ /* 0x000fe20000000000 */
[----:B------:R-:W-:Y:S01]  /*07c0*/  UMOV UR4, 0x20 ;  /* 0x0000002000047882 */ /* 0x000fe20000000000 */
[----:B------:R-:W-:Y:S01]  /*07d0*/  ELECT P0, URZ, PT ;  /* 0x0000000000ff782f */ /* 0x000fe20003800000 */
[----:B------:R-:W-:-:S04]  /*07e0*/  UIADD3 UR10, UPT, UPT, -UR4, 0x100000, URZ ;  /* 0x00100000040a7890 */ /* 0x000fc8000fffe1ff */
[----:B------:R-:W-:Y:S02]  /*07f0*/  USHF.L.U32 UR11, UR10, 0xb, URZ ;  /* 0x0000000b0a0b7899 */ /* 0x000fe400080006ff */
[----:B------:R-:W-:Y:S02]  /*0800*/  USHF.L.U32 UR10, UR10, 0x1, URZ ;  /* 0x000000010a0a7899 */ /* 0x000fe400080006ff */
[----:B--2---:R-:W-:Y:S01]  /*0810*/  ULEA UR5, UR5, UR7, 0x18 ;  /* 0x0000000705057291 */ /* 0x004fe2000f8ec0ff */
[----:B------:R-:W2:Y:S11]  /*0820*/  FENCE.VIEW.ASYNC.S ;  /* 0x00000000000073c6 */ /* 0x000eb60000000000 */
[----:B--2---:R4:W2:Y:S01]  /*0830*/  SYNCS.EXCH.64 URZ, [UR5+0x40], UR10 ;  /* 0x0000400a05ff75b2 */ /* 0x0048a20008000100 */
[----:B------:R4:W3:Y:S02]  /*0840*/  SYNCS.EXCH.64 URZ, [UR5+0x48], UR10 ;  /* 0x0000480a05ff75b2 */ /* 0x0008e40008000100 */
[----:B----4-:R-:W-:Y:S01]  /*0850*/  NOP ;  /* 0x0000000000007918 */ /* 0x010fe20000000000 */
.L_x_11:
[----:B------:R-:W4:Y:S01]  /*0860*/  SHFL.IDX PT, R2, R237, RZ, 0x1f ;  /* 0x00001fffed027589 */ /* 0x000f2200000e0000 */
[----:B------:R-:W-:Y:S01]  /*0870*/  NOP ;  /* 0x0000000000007918 */ /* 0x000fe20000000000 */
[----:B----4-:R-:W-:-:S13]  /*0880*/  ISETP.NE.AND P0, PT, R2, 0x4, PT ;  /* 0x000000040200780c */ /* 0x010fda0003f05270 */
[----:B------:R-:W-:Y:S05]  /*0890*/  @P0 BRA `(.L_x_12) ;  /* 0x00000000004c0947 */ /* 0x000fea0003800000 */
[----:B--23--:R-:W2:Y:S01]  /*08a0*/  S2UR UR5, SR_CgaCtaId ;  /* 0x00000000000579c3 */ /* 0x00cea20000008800 */
[----:B------:R-:W-:Y:S01]  /*08b0*/  UMOV UR9, 0x100 ;  /* 0x0000010000097882 */ /* 0x000fe20000000000 */
[----:B------:R-:W-:Y:S01]  /*08c0*/  UMOV UR7, 0x400 ;  /* 0x0000040000077882 */ /* 0x000fe20000000000 */
[----:B------:R-:W-:Y:S01]  /*08d0*/  USEL UR9, UR9, 0xe0, UP2 ;  /* 0x000000e009097887 */ /* 0x000fe20009000000 */
[----:B------:R-:W-:Y:S01]  /*08e0*/  UMOV UR4, 0x1 ;  /* 0x0000000100047882 */ /* 0x000fe20000000000 */
[----:B------:R-:W-:Y:S01]  /*08f0*/  ELECT P0, URZ, PT ;  /* 0x0000000000ff782f */ /* 0x000fe20003800000 */
[----:B------:R-:W-:-:S04]  /*0900*/  UIADD3 UR10, UPT, UPT, -UR4, 0x100000, URZ ;  /* 0x00100000040a7890 */ /* 0x000fc8000fffe1ff */
[----:B------:R-:W-:Y:S02]  /*0910*/  USHF.L.U32 UR11, UR10, 0xb, URZ ;  /* 0x0000000b0a0b7899 */ /* 0x000fe400080006ff */
[----:B------:R-:W-:Y:S02]  /*0920*/  USHF.L.U32 UR10, UR10, 0x1, URZ ;  /* 0x000000010a0a7899 */ /* 0x000fe400080006ff */
[----:B------:R-:W-:-:S04]  /*0930*/  UIADD3 UR12, UPT, UPT, -UR9, 0x100000, URZ ;  /* 0x00100000090c7890 */ /* 0x000fc8000fffe1ff */
[----:B------:R-:W-:Y:S02]  /*0940*/  USHF.L.U32 UR13, UR12, 0xb, URZ ;  /* 0x0000000b0c0d7899 */ /* 0x000fe400080006ff */
[----:B------:R-:W-:Y:S02]  /*0950*/  USHF.L.U32 UR12, UR12, 0x1, URZ ;  /* 0x000000010c0c7899 */ /* 0x000fe400080006ff */
[----:B--2---:R-:W-:Y:S01]  /*0960*/  ULEA UR5, UR5, UR7, 0x18 ;  /* 0x0000000705057291 */ /* 0x004fe2000f8ec0ff */
[----:B------:R-:W2:Y:S11]  /*0970*/  FENCE.VIEW.ASYNC.S ;  /* 0x00000000000073c6 */ /* 0x000eb60000000000 */
[----:B--2---:R4:W2:Y:S01]  /*0980*/  SYNCS.EXCH.64 URZ, [UR5+0x50], UR10 ;  /* 0x0000500a05ff75b2 */ /* 0x0048a20008000100 */
[----:B------:R4:W3:Y:S01]  /*0990*/  SYNCS.EXCH.64 URZ, [UR5+0x60], UR12 ;  /* 0x0000600c05ff75b2 */ /* 0x0008e20008000100 */
[----:B------:R4:W1:Y:S01]  /*09a0*/  SYNCS.EXCH.64 URZ, [UR5+0x58], UR10 ;  /* 0x0000580a05ff75b2 */ /* 0x0008620008000100 */
[----:B------:R4:W1:Y:S02]  /*09b0*/  SYNCS.EXCH.64 URZ, [UR5+0x68], UR12 ;  /* 0x0000680c05ff75b2 */ /* 0x0008640008000100 */
[----:B----4-:R-:W-:Y:S01]  /*09c0*/  NOP ;  /* 0x0000000000007918 */ /* 0x010fe20000000000 */
.L_x_12:
[----:B------:R-:W4:Y:S01]  /*09d0*/  SHFL.IDX PT, R2, R237, RZ, 0x1f ;  /* 0x00001fffed027589 */ /* 0x000f2200000e0000 */
[----:B------:R-:W-:Y:S01]  /*09e0*/  NOP ;  /* 0x0000000000007918 */ /* 0x000fe20000000000 */
[----:B----4-:R-:W-:-:S13]  /*09f0*/  ISETP.NE.AND P0, PT, R2, 0x5, PT ;  /* 0x000000050200780c */ /* 0x010fda0003f05270 */
[----:B------:R-:W-:Y:S05]  /*0a00*/  @P0 BRA `(.L_x_13) ;  /* 0x0000000000580947 */ /* 0x000fea0003800000 */
[----:B--2---:R-:W2:Y:S01]  /*0a10*/  S2UR UR7, SR_CgaCtaId ;  /* 0x00000000000779c3 */ /* 0x004ea20000008800 */
        /* <DEDUP_REMOVED lines=12> */
[----:B--2---:R4:W2:Y:S01]  /*0ae0*/  SYNCS.EXCH.64 URZ, [UR7+0x70], UR10 ;  /* 0x0000700a07ff75b2 */ /* 0x0048a20008000100 */
[----:B------:R4:W3:Y:S01]  /*0af0*/  SYNCS.EXCH.64 URZ, [UR7+0x90], UR4 ;  /* 0x0000900407ff75b2 */ /* 0x0008e20008000100 */
[----:B------:R4:W1:Y:S01]  /*0b00*/  SYNCS.EXCH.64 URZ, [UR7+0x78], UR10 ;  /* 0x0000780a07ff75b2 */ /* 0x0008620008000100 */
[----:B------:R4:W1:Y:S01]  /*0b10*/  SYNCS.EXCH.64 URZ, [UR7+0x98], UR4 ;  /* 0x0000980407ff75b2 */ /* 0x0008620008000100 */
[----:B------:R4:W1:Y:S01]  /*0b20*/  SYNCS.EXCH.64 URZ, [UR7+0x80], UR10 ;  /* 0x0000800a07ff75b2 */ /* 0x0008620008000100 */
[----:B------:R4:W1:Y:S01]  /*0b30*/  SYNCS.EXCH.64 URZ, [UR7+0xa0], UR4 ;  /* 0x0000a00407ff75b2 */ /* 0x0008620008000100 */
[----:B------:R4:W1:Y:S01]  /*0b40*/  SYNCS.EXCH.64 URZ, [UR7+0x88], UR10 ;  /* 0x0000880a07ff75b2 */ /* 0x0008620008000100 */
[----:B------:R4:W1:Y:S02]  /*0b50*/  SYNCS.EXCH.64 URZ, [UR7+0xa8], UR4 ;  /* 0x0000a80407ff75b2 */ /* 0x0008640008000100 */
[----:B----4-:R-:W-:Y:S01]  /*0b60*/  NOP ;  /* 0x0000000000007918 */ /* 0x010fe20000000000 */
.L_x_13:
        /* <DEDUP_REMOVED lines=18> */
.L_x_14:
[----:B--23--:R-:W2:Y:S01]  /*0c90*/  S2UR UR5, SR_CTAID.X ;  /* 0x00000000000579c3 */ /* 0x00cea20000002500 */
[----:B------:R-:W-:-:S05]  /*0ca0*/  CS2R.32 R229, SR_CgaSize ;  /* 0x0000000000e57805 */ /* 0x000fca0000008a00 */
[----:B------:R-:W-:-:S05]  /*0cb0*/  IMAD R229, R229, -0xa0, RZ ;  /* 0xffffff60e5e57824 */ /* 0x000fca00078e02ff */
[----:B------:R-:W-:-:S14]  /*0cc0*/  R2UR UR9, R229 ;  /* 0x00000000e50972ca */ /* 0x000fdc00000e0000 */
[----:B------:R-:W3:Y:S01]  /*0cd0*/  LDCU UR9, c[0x0][UR9+0x2b0] ;  /* 0x00005600090977ac */ /* 0x000ee20008000800 */
[----:B------:R-:W-:Y:S01]  /*0ce0*/  NOP ;  /* 0x0000000000007918 */ /* 0x000fe20000000000 */
[----:B------:R-:W-:-:S05]  /*0cf0*/  CS2R.32 R229, SR_CgaSize ;  /* 0x0000000000e57805 */ /* 0x000fca0000008a00 */
[----:B------:R-:W-:-:S05]  /*0d00*/  IMAD R229, R229, -0xa0, RZ ;  /* 0xffffff60e5e57824 */ /* 0x000fca00078e02ff */
[----:B------:R-:W-:-:S14]  /*0d10*/  R2UR UR7, R229 ;  /* 0x00000000e50772ca */ /* 0x000fdc00000e0000 */
[----:B------:R-:W4:Y:S01]  /*0d20*/  LDCU UR7, c[0x0][UR7+0x2b4] ;  /* 0x00005680070777ac */ /* 0x000f220008000800 */
[----:B------:R-:W1:Y:S08]  /*0d30*/  S2UR UR4, SR_CTAID.Y ;  /* 0x00000000000479c3 */ /* 0x000e700000002600 */
[----:B------:R-:W4:Y:S01]  /*0d40*/  LDC R9, c[0x0][0xb24] ;  /* 0x0002c900ff097b82 */ /* 0x000f220000000800 */
[----:B--2---:R-:W-:-:S02]  /*0d50*/  I2FP.F32.U32 R4, UR5 ;  /* 0x0000000500047c45 */ /* 0x004fc40008201000 */
[----:B------:R-:W-:-:S05]  /*0d60*/  CS2R.32 R5, SR_CgaSize ;  /* 0x0000000000057805 */ /* 0x000fca0000008a00 */
[----:B------:R-:W-:-:S06]  /*0d70*/  IMAD R5, R5, -0xa0, RZ ;  /* 0xffffff6005057824 */ /* 0x000fcc00078e02ff */
[----:B------:R-:W2:Y:S01]  /*0d80*/  LDC R5, c[0x0][R5+0x2a0] ;  /* 0x0000a80005057b82 */ /* 0x000ea20000000800 */
[----:B------:R-:W-:Y:S01]  /*0d90*/  MOV R229, UR5 ;  /* 0x0000000500e57c02 */ /* 0x000fe20008000f00 */
[----:B---3--:R-:W-:Y:S01]  /*0da0*/  FMUL R4, R4, UR9 ;  /* 0x0000000904047c20 */ /* 0x008fe20008400000 */
[----:B-1----:R-:W-:Y:S02]  /*0db0*/  I2FP.F32.U32 R2, UR4 ;  /* 0x0000000400027c45 */ /* 0x002fe40008201000 */
[----:B------:R-:W-:-:S05]  /*0dc0*/  CS2R.32 R3, SR_CgaSize ;  /* 0x0000000000037805 */ /* 0x000fca0000008a00 */
[----:B------:R-:W-:-:S06]  /*0dd0*/  IMAD R3, R3, -0xa0, RZ ;  /* 0xffffff6003037824 */ /* 0x000fcc00078e02ff */
[----:B------:R-:W1:Y:S01]  /*0de0*/  LDC R3, c[0x0][R3+0x2a4] ;  /* 0x0000a90003037b82 */ /* 0x000e620000000800 */
[----:B------:R-:W3:Y:S01]  /*0df0*/  F2I.U32.TRUNC.NTZ R228, R4 ;  /* 0x0000000400e47305 */ /* 0x000ee2000020f000 */
[----:B------:R-:W-:Y:S01]  /*0e00*/  MOV R219, UR4 ;  /* 0x0000000400db7c02 */ /* 0x000fe20008000f00 */
[----:B----4-:R-:W-:-:S05]  /*0e10*/  FMUL R2, R2, UR7 ;  /* 0x0000000702027c20 */ /* 0x010fca0008400000 */
[----:B------:R-:W-:Y:S01]  /*0e20*/  BAR.SYNC.DEFER_BLOCKING 0x0 ;  /* 0x0000000000007b1d */ /* 0x000fe20000010000 */
[----:B------:R-:W-:-:S05]  /*0e30*/  ISETP.GE.AND P0, PT, R9, 0x1, PT ;  /* 0x000000010900780c */ /* 0x000fca0003f06270 */
[----:B------:R-:W4:Y:S02]  /*0e40*/  F2I.U32.TRUNC.NTZ R218, R2 ;  /* 0x0000000200da7305 */ /* 0x000f24000020f000 */
[----:B------:R-:W1:Y:S01]  /*0e50*/  S2UR UR36, SR_CTAID.Z ;  /* 0x00000000002479c3 */ /* 0x000e620000002700 */
[----:B---3--:R-:W-:-:S05]  /*0e60*/  IADD3 R228, PT, PT, -R228, RZ, RZ ;  /* 0x000000ffe4e47210 */ /* 0x008fca0007ffe1ff */
[----:B--2---:R-:W-:Y:S01]  /*0e70*/  IMAD R228, R5, R228, UR5 ;  /* 0x0000000505e47e24 */ /* 0x004fe2000f8e02e4 */
[----:B----4-:R-:W-:-:S05]  /*0e80*/  IADD3 R218, PT, PT, -R218, RZ, RZ ;  /* 0x000000ffdada7210 */ /* 0x010fca0007ffe1ff */
[----:B-1----:R-:W-:Y:S01]  /*0e90*/  IMAD R218, R3, R218, UR4 ;  /* 0x0000000403da7e24 */ /* 0x002fe2000f8e02da */
[----:B------:R-:W-:Y:S06]  /*0ea0*/  @!P0 BRA `(.L_x_15) ;  /* 0x0000000000b88947 */ /* 0x000fec0003800000 */
[----:B------:R-:W1:Y:S01]  /*0eb0*/  LDC.64 R4, c[0x0][0xb18] ;  /* 0x0002c600ff047b82 */ /* 0x000e620000000a00 */
[----:B------:R-:W-:-:S07]  /*0ec0*/  ISETP.NE.AND P0, PT, R9, 0x1, PT ;  /* 0x000000010900780c */ /* 0x000fce0003f05270 */
[----:B------:R-:W2:Y:S08]  /*0ed0*/  LDC R10, c[0x0][0xb0c] ;  /* 0x0002c300ff0a7b82 */ /* 0x000eb00000000800 */
[----:B------:R-:W3:Y:S08]  /*0ee0*/  LDC R11, c[0x0][0x370] ;  /* 0x0000dc00ff0b7b82 */ /* 0x000ef00000000800 */
[----:B------:R-:W4:Y:S01]  /*0ef0*/  LDC R12, c[0x0][0x374] ;  /* 0x0000dd00ff0c7b82 */ /* 0x000f220000000800 */
[----:B-1----:R-:W-:-:S07]  /*0f00*/  ISETP.NE.AND P1, PT, R4, 0x1, PT ;  /* 0x000000010400780c */ /* 0x002fce0003f25270 */
[----:B------:R-:W3:Y:S01]  /*0f10*/  LDC.64 R6, c[0x0][0xb10] ;  /* 0x0002c400ff067b82 */ /* 0x000ee20000000a00 */
[----:B--2---:R-:W-:-:S07]  /*0f20*/  ISETP.NE.AND P2, PT, R10, 0x1, PT ;  /* 0x000000010a00780c */ /* 0x004fce0003f45270 */
[----:B------:R-:W1:Y:S08]  /*0f30*/  LDC R8, c[0x0][0xb20] ;  /* 0x0002c800ff087b82 */ /* 0x000e700000000800 */
[----:B------:R-:W2:Y:S01]  /*0f40*/  LDC.64 R2, c[0x0][0xb28] ;  /* 0x0002ca00ff027b82 */ /* 0x000ea20000000a00 */
[----:B----4-:R-:W-:-:S04]  /*0f50*/  IMAD.HI.U32 R13, R12, R5, RZ ;  /* 0x000000050c0d7227 */ /* 0x010fc800078e00ff */
[----:B------:R-:W-:-:S04]  /*0f60*/  IMAD.HI.U32 R5, R219, R5, RZ ;  /* 0x00000005db057227 */ /* 0x000fc800078e00ff */
[----:B---3--:R-:W-:-:S04]  /*0f70*/  IMAD.HI.U32 R14, R11, R6, RZ ;  /* 0x000000060b0e7227 */ /* 0x008fc800078e00ff */
[----:B------:R-:W-:Y:S01]  /*0f80*/  IMAD.HI.U32 R16, R229, R6, RZ ;  /* 0x00000006e5107227 */ /* 0x000fe200078e00ff */
[-C--:B------:R-:W-:Y:S02]  /*0f90*/  @P2 SHF.R.U32.HI R11, RZ, R7.reuse, R14 ;  /* 0x00000007ff0b2219 */ /* 0x080fe4000001160e */
[-C--:B-1----:R-:W-:Y:S02]  /*0fa0*/  @P1 SHF.R.U32.HI R12, RZ, R8.reuse, R13 ;  /* 0x00000008ff0c1219 */ /* 0x082fe4000001160d */
[----:B------:R-:W-:Y:S02]  /*0fb0*/  SHF.R.U32.HI R8, RZ, R8, R5 ;  /* 0x00000008ff087219 */ /* 0x000fe40000011605 */
[----:B------:R-:W-:Y:S02]  /*0fc0*/  SHF.R.U32.HI R16, RZ, R7, R16 ;  /* 0x00000007ff107219 */ /* 0x000fe40000011610 */
[----:B------:R-:W-:Y:S01]  /*0fd0*/  SEL R5, R219, R8, !P1 ;  /* 0x00000008db057207 */ /* 0x000fe20004800000 */
[----:B--2---:R-:W-:Y:S01]  /*0fe0*/  IMAD.HI.U32 R14, R12, R2, RZ ;  /* 0x000000020c0e7227 */ /* 0x004fe200078e00ff */
[----:B------:R-:W-:-:S03]  /*0ff0*/  SEL R7, R229, R16, !P2 ;  /* 0x00000010e5077207 */ /* 0x000fc60005000000 */
[----:B------:R-:W-:Y:S01]  /*1000*/  IMAD.HI.U32 R6, R11, R2, RZ ;  /* 0x000000020b067227 */ /* 0x000fe200078e00ff */
[----:B------:R-:W-:-:S04]  /*1010*/  @P0 SHF.R.U32.HI R12, RZ, R3, R14 ;  /* 0x00000003ff0c0219 */ /* 0x000fc8000001160e */
[----:B------:R-:W-:Y:S01]  /*1020*/  @P0 SHF.R.U32.HI R11, RZ, R3, R6 ;  /* 0x00000003ff0b0219 */ /* 0x000fe20000011606 */
[----:B------:R-:W-:-:S04]  /*1030*/  IMAD R12, R12, R9, RZ ;  /* 0x000000090c0c7224 */ /* 0x000fc800078e02ff */
[----:B------:R-:W-:Y:S01]  /*1040*/  IMAD R6, R11, R9, RZ ;  /* 0x000000090b067224 */ /* 0x000fe200078e02ff */
[----:B------:R-:W-:-:S04]  /*1050*/  ISETP.GE.AND P1, PT, R5, R12, PT ;  /* 0x0000000c0500720c */ /* 0x000fc80003f26270 */
[----:B------:R-:W-:Y:S01]  /*1060*/  ISETP.GE.OR P1, PT, R7, R6, P1 ;  /* 0x000000060700720c */ /* 0x000fe20000f26670 */
[----:B------:R-:W-:-:S05]  /*1070*/  IMAD.HI.U32 R6, R5, R2, RZ ;  /* 0x0000000205067227 */ /* 0x000fca00078e00ff */
[----:B------:R-:W-:-:S04]  /*1080*/  SHF.R.U32.HI R6, RZ, R3, R6 ;  /* 0x00000003ff067219 */ /* 0x000fc80000011606 */
[----:B------:R-:W-:-:S03]  /*1090*/  SEL R6, R5, R6, !P0 ;  /* 0x0000000605067207 */ /* 0x000fc60004000000 */
[----:B------:R-:W-:Y:S01]  /*10a0*/  @!P1 IMAD.HI.U32 R8, R7, R2, RZ ;  /* 0x0000000207089227 */ /* 0x000fe200078e00ff */
[----:B------:R-:W-:-:S04]  /*10b0*/  IADD3 R2, PT, PT, -R6, RZ, RZ ;  /* 0x000000ff06027210 */ /* 0x000fc80007ffe1ff */
[----:B------:R-:W-:Y:S01]  /*10c0*/  @!P1 SHF.R.U32.HI R8, RZ, R3, R8 ;  /* 0x00000003ff089219 */ /* 0x000fe20000011608 */
[----:B------:R-:W-:-:S03]  /*10d0*/  IMAD R2, R9, R2, R5 ;  /* 0x0000000209027224 */ /* 0x000fc600078e0205 */
[----:B------:R-:W-:Y:S02]  /*10e0*/  @!P1 SEL R3, R7, R8, !P0 ;  /* 0x0000000807039207 */ /* 0x000fe40004000000 */
[----:B------:R-:W-:-:S03]  /*10f0*/  IADD3 R8, PT, PT, -R5, RZ, RZ ;  /* 0x000000ff05087210 */ /* 0x000fc60007ffe1ff */
[--C-:B------:R-:W-:Y:S02]  /*1100*/  @!P1 IMAD.IADD R6, R6, 0x1, -R3.reuse ;  /* 0x0000000106069824 */ /* 0x100fe400078e0a03 */
[----:B------:R-:W-:Y:S01]  /*1110*/  @!P1 IMAD R3, R2, R11, R3 ;  /* 0x0000000b02039224 */ /* 0x000fe200078e0203 */
[----:B------:R-:W-:Y:S01]  /*1120*/  IADD3 R2, PT, PT, -R7, RZ, RZ ;  /* 0x000000ff07027210 */ /* 0x000fe20007ffe1ff */
[----:B------:R-:W-:Y:S02]  /*1130*/  @!P1 IMAD R5, R6, R9, R7 ;  /* 0x0000000906059224 */ /* 0x000fe400078e0207 */
[----:B------:R-:W-:Y:S02]  /*1140*/  IMAD R8, R4, R8, R219 ;  /* 0x0000000804087224 */ /* 0x000fe400078e02db */
[----:B------:R-:W-:Y:S02]  /*1150*/  @!P1 IMAD.MOV.U32 R7, RZ, RZ, R3 ;  /* 0x000000ffff079224 */ /* 0x000fe400078e0003 */
[----:B------:R-:W-:-:S02]  /*1160*/  IMAD R2, R10, R2, R229 ;  /* 0x000000020a027224 */ /* 0x000fc400078e02e5 */
[----:B------:R-:W-:Y:S02]  /*1170*/  IMAD R219, R5, R4, R8 ;  /* 0x0000000405db7224 */ /* 0x000fe400078e0208 */
[----:B------:R-:W-:Y:S02]  /*1180*/  IMAD R229, R7, R10, R2 ;  /* 0x0000000a07e57224 */ /* 0x000fe400078e0202 */
.L_x_15:
[----:B------:R-:W1:Y:S01]  /*1190*/  LDCU UR4, c[0x0][0xb30] ;  /* 0x00016600ff0477ac */ /* 0x000e620008000800 */
[----:B------:R-:W2:Y:S08]  /*11a0*/  S2UR UR37, SR_CgaCtaId ;  /* 0x00000000002579c3 */ /* 0x000eb00000008800 */
[----:B------:R-:W3:Y:S01]  /*11b0*/  LDC R102, c[0x0][0xb24] ;  /* 0x0002c900ff667b82 */ /* 0x000ee20000000800 */
[----:B-1----:R-:W-:-:S09]  /*11c0*/  UISETP.NE.AND UP1, UPT, UR4, 0x1, UPT ;  /* 0x000000010400788c */ /* 0x002fd2000bf25270 */
[----:B--2---:R-:W-:Y:S05]  /*11d0*/  BRA.U UP1, `(.L_x_16) ;  /* 0x0000000101407547 */ /* 0x004fea000b800000 */
[----:B------:R-:W1:Y:S08]  /*11e0*/  LDC.64 R4, c[0x0][0xb10] ;  /* 0x0002c400ff047b82 */ /* 0x000e700000000a00 */
[----:B------:R-:W2:Y:S08]  /*11f0*/  LDC.64 R2, c[0x0][0xb18] ;  /* 0x0002c600ff027b82 */ /* 0x000eb00000000a00 */
[----:B------:R-:W4:Y:S08]  /*1200*/  LDC R6, c[0x0][0xb20] ;  /* 0x0002c800ff067b82 */ /* 0x000f300000000800 */
[----:B------:R-:W3:Y:S01]  /*1210*/  LDC R8, c[0x0][0xb0c] ;  /* 0x0002c300ff087b82 */ /* 0x000ee20000000800 */
[----:B-1----:R-:W-:-:S05]  /*1220*/  IMAD.HI.U32 R4, R229, R4, RZ ;  /* 0x00000004e5047227 */ /* 0x002fca00078e00ff */
[----:B------:R-:W-:Y:S01]  /*1230*/  SHF.R.U32.HI R4, RZ, R5, R4 ;  /* 0x00000005ff047219 */ /* 0x000fe20000011604 */
[----:B--2---:R-:W-:Y:S01]  /*1240*/  IMAD.HI.U32 R3, R219, R3, RZ ;  /* 0x00000003db037227 */ /* 0x004fe200078e00ff */
[----:B------:R-:W-:-:S04]  /*1250*/  ISETP.NE.AND P0, PT, R2, 0x1, PT ;  /* 0x000000010200780c */ /* 0x000fc80003f05270 */
[----:B----4-:R-:W-:-:S04]  /*1260*/  SHF.R.U32.HI R6, RZ, R6, R3 ;  /* 0x00000006ff067219 */ /* 0x010fc80000011603 */
[----:B------:R-:W-:Y:S02]  /*1270*/  SEL R3, R219, R6, !P0 ;  /* 0x00000006db037207 */ /* 0x000fe40004000000 */
[----:B---3--:R-:W-:-:S04]  /*1280*/  ISETP.NE.AND P1, PT, R8, 0x1, PT ;  /* 0x000000010800780c */ /* 0x008fc80003f25270 */
[----:B------:R-:W-:-:S05]  /*1290*/  SEL R4, R229, R4, !P1 ;  /* 0x00000004e5047207 */ /* 0x000fca0004800000 */
[----:B------:R-:W-:Y:S02]  /*12a0*/  IMAD.IADD R5, R3, 0x1, -R4 ;  /* 0x0000000103057824 */ /* 0x000fe400078e0a04 */
[----:B------:R-:W-:Y:S02]  /*12b0*/  IMAD.IADD R3, R4, 0x1, -R3 ;  /* 0x0000000104037824 */ /* 0x000fe400078e0a03 */
[----:B------:R-:W-:Y:S02]  /*12c0*/  IMAD R229, R5, R8, R229 ;  /* 0x0000000805e57224 */ /* 0x000fe400078e02e5 */
[----:B------:R-:W-:-:S07]  /*12d0*/  IMAD R219, R3, R2, R219 ;  /* 0x0000000203db7224 */ /* 0x000fce00078e02db */
.L_x_16:
[----:B------:R-:W-:Y:S01]  /*12e0*/  BAR.SYNC.DEFER_BLOCKING 0x0 ;  /* 0x0000000000007b1d */ /* 0x000fe20000010000 */
[----:B------:R-:W-:Y:S01]  /*12f0*/  UISETP.NE.AND UP1, UPT, UR8, 0x2, UPT ;  /* 0x000000020800788c */ /* 0x000fe2000bf25270 */
[----:B------:R-:W-:Y:S02]  /*1300*/  ISETP.NE.OR P5, PT, R0, 0x2, !P5 ;  /* 0x000000020000780c */ /* 0x000fe40006fa5670 */
[----:B------:R-:W-:-:S06]  /*1310*/  LOP3.LUT R2, R234, 0x1f, RZ, 0xc0, !PT ;  /* 0x0000001fea027812 */ /* 0x000fcc00078ec0ff */
[----:B------:R-:W-:Y:S05]  /*1320*/  BRA.U UP1, `(.L_x_17) ;  /* 0x0000001101947547 */ /* 0x000fea000b800000 */
[----:B------:R-:W1:Y:S01]  /*1330*/  LDCU UR15, c[0x0][0x38c] ;  /* 0x00007180ff0f77ac */ /* 0x000e620008000800 */
[----:B------:R-:W2:Y:S01]  /*1340*/  LDC R9, c[0x0][0x370] ;  /* 0x0000dc00ff097b82 */ /* 0x000ea20000000800 */
[----:B------:R-:W-:Y:S01]  /*1350*/  PLOP3.LUT P1, PT, PT, PT, UP2, 0x80, 0x8 ;  /* 0x000000000008781c */ /* 0x000fe20003f2f028 */
[----:B------:R-:W-:Y:S01]  /*1360*/  HFMA2 R12, -RZ, RZ, 0, 0 ;  /* 0x00000000ff0c7431 */ /* 0x000fe200000001ff */
[----:B------:R-:W-:Y:S01]  /*1370*/  ISETP.EQ.OR P4, PT, R2, RZ, P5 ;  /* 0x000000ff0200720c */ /* 0x000fe20002f82670 */
[----:B------:R-:W-:Y:S01]  /*1380*/  IMAD.MOV.U32 R15, RZ, RZ, 0x1 ;  /* 0x00000001ff0f7424 */ /* 0x000fe200078e00ff */
[----:B------:R-:W-:Y:S01]  /*1390*/  PLOP3.LUT P1, PT, P1, PT, PT, 0x8, 0x80 ;  /* 0x000000000080781c */ /* 0x000fe20000f2e170 */
[----:B------:R-:W-:Y:S01]  /*13a0*/  IMAD.MOV.U32 R14, RZ, RZ, RZ ;  /* 0x000000ffff0e7224 */ /* 0x000fe200078e00ff */
[----:B------:R-:W-:Y:S01]  /*13b0*/  MOV R8, 0x1 ;  /* 0x0000000100087802 */ /* 0x000fe20000000f00 */
[----:B------:R-:W4:Y:S01]  /*13c0*/  LDC R0, c[0x0][0x374] ;  /* 0x0000dd00ff007b82 */ /* 0x000f220000000800 */
[----:B------:R-:W-:Y:S01]  /*13d0*/  IMAD.MOV.U32 R10, RZ, RZ, RZ ;  /* 0x000000ffff0a7224 */ /* 0x000fe200078e00ff */
[----:B------:R-:W2:Y:S01]  /*13e0*/  LDCU.64 UR30, c[0x0][0x348] ;  /* 0x00006900ff1e77ac */ /* 0x000ea20008000a00 */
[----:B------:R-:W-:Y:S01]  /*13f0*/  UMOV UR13, URZ ;  /* 0x000000ff000d7c82 */ /* 0x000fe20008000000 */
[----:B-1----:R-:W-:-:S04]  /*1400*/  UIADD3 UR5, UPT, UPT, UR15, 0xff, URZ ;  /* 0x000000ff0f057890 */ /* 0x002fc8000fffe0ff */
[----:B------:R-:W-:-:S04]  /*1410*/  USHF.R.S32.HI UR4, URZ, 0x1f, UR5 ;  /* 0x0000001fff047899 */ /* 0x000fc80008011405 */
[----:B------:R-:W-:-:S04]  /*1420*/  ULEA.HI UR4, UR4, UR5, URZ, 0x8 ;  /* 0x0000000504047291 */ /* 0x000fc8000f8f40ff */
[----:B------:R-:W-:Y:S02]  /*1430*/  USHF.R.S32.HI UR22, URZ, 0x8, UR4 ;  /* 0x00000008ff167899 */ /* 0x000fe40008011404 */
[----:B------:R-:W-:Y:S02]  /*1440*/  UIADD3 UR4, UPT, UPT, UR15, -0x1, URZ ;  /* 0xffffffff0f047890 */ /* 0x000fe4000fffe0ff */
[----:B------:R-:W-:Y:S02]  /*1450*/  UISETP.LT.U32.AND UP0, UPT, UR22, 0x3, UPT ;  /* 0x000000031600788c */ /* 0x000fe4000bf01070 */
[----:B------:R-:W-:Y:S02]  /*1460*/  UISETP.GE.U32.AND UP1, UPT, UR4, -0x1ff, UPT ;  /* 0xfffffe010400788c */ /* 0x000fe4000bf26070 */
[----:B------:R-:W-:Y:S02]  /*1470*/  USEL UR21, UR22, 0x3, UP0 ;  /* 0x0000000316157887 */ /* 0x000fe40008000000 */
[----:B------:R-:W-:-:S02]  /*1480*/  UIADD3 UR15, UPT, UPT, UR15, 0x1fe, URZ ;  /* 0x000001fe0f0f7890 */ /* 0x000fc4000fffe0ff */
[----:B------:R-:W-:Y:S02]  /*1490*/  UIADD3 UR7, UPT, UPT, UR21, -0x1, URZ ;  /* 0xffffffff15077890 */ /* 0x000fe4000fffe0ff */
[----:B------:R-:W-:-:S03]  /*14a0*/  UIADD3 UR14, UPT, UPT, UR22, -UR21, URZ ;  /* 0x80000015160e7290 */ /* 0x000fc6000fffe0ff */
[----:B------:R-:W-:-:S04]  /*14b0*/  @UP1 UIADD3 UR7, UPT, UPT, UR21, URZ, URZ ;  /* 0x000000ff15071290 */ /* 0x000fc8000fffe0ff */
[----:B--2---:R-:W-:-:S12]  /*14c0*/  UIADD3 UR7, UPT, UPT, UR7, 0x1, URZ ;  /* 0x0000000107077890 */ /* 0x004fd8000fffe0ff */
.L_x_35:
[----:B------:R-:W-:Y:S01]  /*14d0*/  UISETP.NE.AND UP0, UPT, UR37, URZ, UPT ;  /* 0x000000ff2500728c */ /* 0x000fe2000bf05270 */
[----:B------:R-:W1:Y:S08]  /*14e0*/  S2UR UR37, SR_CgaCtaId ;  /* 0x00000000002579c3 */ /* 0x000e700000008800 */
[----:B------:R-:W-:Y:S05]  /*14f0*/  BRA.U UP0, `(.L_x_18) ;  /* 0x0000000100347547 */ /* 0x000fea000b800000 */
[----:B------:R-:W2:Y:S01]  /*1500*/  S2R R2, SR_CgaCtaId ;  /* 0x0000000000027919 */ /* 0x000ea20000008800 */
[----:B------:R-:W-:-:S04]  /*1510*/  MOV R3, 0x400 ;  /* 0x0000040000037802 */ /* 0x000fc80000000f00 */
[----:B--2---:R-:W-:Y:S02]  /*1520*/  LEA R3, R2, R3, 0x18 ;  /* 0x0000000302037211 */ /* 0x004fe400078ec0ff */
[----:B------:R-:W-:-:S03]  /*1530*/  SHF.L.U32 R2, R8, 0x1f, RZ ;  /* 0x0000001f08027819 */ /* 0x000fc600000006ff */
[----:B------:R-:W-:-:S04]  /*1540*/  IMAD R3, R10, 0x8, R3 ;  /* 0x000000080a037824 */ /* 0x000fc800078e0203 */
[----:B------:R-:W2:Y:S02]  /*1550*/  SYNCS.PHASECHK.TRANS64.TRYWAIT P0, [R3+URZ+0xc0], R2 ;  /* 0x0000c002030075a7 */ /* 0x000ea400080011ff */
[----:B--2---:R-:W-:Y:S05]  /*1560*/  @!P0 BRA `(.L_x_19) ;  /* 0x0000006400248947 */ /* 0x004fea0003800000 */
.L_x_96:
[----:B------:R-:W-:Y:S01]  /*1570*/  VIADD R10, R10, 0x1 ;  /* 0x000000010a0a7836 */ /* 0x000fe20000000000 */
[----:B------:R2:W-:Y:S04]  /*1580*/  SYNCS.ARRIVE.TRANS64.A1T0 RZ, [R3+URZ+0xb0], RZ ;  /* 0x0000b0ff03ff79a7 */ /* 0x0005e800081000ff */
[----:B------:R-:W-:-:S04]  /*1590*/  ISETP.NE.AND P0, PT, R10, 0x2, PT ;  /* 0x000000020a00780c */ /* 0x000fc80003f05270 */
[----:B------:R-:W-:Y:S02]  /*15a0*/  SEL R10, R10, RZ, P0 ;  /* 0x000000ff0a0a7207 */ /* 0x000fe40000000000 */
[----:B--2---:R-:W-:-:S04]  /*15b0*/  SEL R3, RZ, 0x1, P0 ;  /* 0x00000001ff037807 */ /* 0x004fc80000000000 */
[----:B------:R-:W-:-:S07]  /*15c0*/  LOP3.LUT R8, R8, R3, RZ, 0x3c, !PT ;  /* 0x0000000308087212 */ /* 0x000fce00078e3cff */
.L_x_18:
[----:B------:R-:W-:Y:S01]  /*15d0*/  UMOV UR4, 0x400 ;  /* 0x0000040000047882 */ /* 0x000fe20000000000 */
[----:B------:R-:W-:Y:S01]  /*15e0*/  SHF.L.U32 R2, R15, 0x1f, RZ ;  /* 0x0000001f0f027819 */ /* 0x000fe200000006ff */
[----:B-1----:R-:W-:Y:S01]  /*15f0*/  ULEA UR4, UR37, UR4, 0x18 ;  /* 0x0000000425047291 */ /* 0x002fe2000f8ec0ff */
[----:B------:R-:W-:Y:S01]  /*1600*/  R2UR UR35, R229 ;  /* 0x00000000e52372ca */ /* 0x000fe200000e0000 */
[----:B------:R-:W-:Y:S01]  /*1610*/  UISETP.GE.U32.AND UP0, UPT, UR15, 0x1ff, UPT ;  /* 0x000001ff0f00788c */ /* 0x000fe2000bf06070 */
[----:B------:R-:W-:Y:S01]  /*1620*/  R2UR UR19, R219 ;  /* 0x00000000db1372ca */ /* 0x000fe200000e0000 */
[----:B------:R-:W-:Y:S01]  /*1630*/  ULEA UR5, UR13, UR4, 0x3 ;  /* 0x000000040d057291 */ /* 0x000fe2000f8e18ff */
[----:B------:R-:W-:-:S08]  /*1640*/  UMOV UR23, URZ ;  /* 0x000000ff00177c82 */ /* 0x000fd00008000000 */
[----:B------:R1:W2:Y:S01]  /*1650*/  SYNCS.PHASECHK.TRANS64.TRYWAIT P0, [UR5+0x18], R2 ;  /* 0x00001802ff0075a7 */ /* 0x0002a20008001105 */
[----:B------:R-:W-:Y:S02]  /*1660*/  USHF.L.U32 UR35, UR35, 0x7, URZ ;  /* 0x0000000723237899 */ /* 0x000fe400080006ff */
[----:B------:R-:W-:Y:S01]  /*1670*/  UIMAD UR19, UR19, 0x60, URZ ;  /* 0x00000060131378a4 */ /* 0x000fe2000f8e02ff */
[----:B------:R-:W-:Y:S11]  /*1680*/  BRA.U !UP0, `(.L_x_20) ;  /* 0x0000000108d87547 */ /* 0x000ff6000b800000 */
[----:B------:R-:W-:Y:S01]  /*1690*/  UMOV UR29, URZ ;  /* 0x000000ff001d7c82 */ /* 0x000fe20008000000 */
[----:B------:R-:W-:-:S05]  /*16a0*/  UMOV UR6, UR13 ;  /* 0x0000000d00067c82 */ /* 0x000fca0008000000 */
.L_x_25:
[----:B--2---:R-:W-:Y:S01]  /*16b0*/  @!P5 MOV R3, 0xe000 ;  /* 0x0000e0000003d802 */ /* 0x004fe20000000f00 */
[----:B-1----:R-:W-:Y:S01]  /*16c0*/  ULEA UR33, UR6, UR4, 0x3 ;  /* 0x0000000406217291 */ /* 0x002fe2000f8e18ff */
[----:B--2---:R-:W-:Y:S11]  /*16d0*/  @P0 BRA `(.L_x_21) ;  /* 0x00000000000c0947 */ /* 0x004ff60003800000 */
[----:B------:R-:W-:Y:S04]  /*16e0*/  SHF.L.U32 R5, R15, 0x1f, RZ ;  /* 0x0000001f0f057819 */ /* 0x000fe800000006ff */
[----:B------:R-:W2:Y:S02]  /*16f0*/  SYNCS.PHASECHK.TRANS64.TRYWAIT P0, [UR33+0x18], R5 ;  /* 0x00001805ff0075a7 */ /* 0x000ea40008001121 */
[----:B--2---:R-:W-:Y:S05]  /*1700*/  @!P0 BRA `(.L_x_22) ;  /* 0x0000006000d08947 */ /* 0x004fea0003800000 */
.L_x_21:
[----:B------:R2:W-:Y:S01]  /*1710*/  @!P5 SYNCS.ARRIVE.TRANS64 RZ, [UR33], R3 ;  /* 0x00000003ffffd9a7 */ /* 0x0005e20008000021 */
[----:B------:R-:W-:Y:S04]  /*1720*/  BSSY.RECONVERGENT B0, `(.L_x_23) ;  /* 0x0000003000007945 */ /* 0x000fe80003800200 */
[----:B------:R-:W-:Y:S05]  /*1730*/  @P4 BRA `(.L_x_24) ;  /* 0x0000000000044947 */ /* 0x000fea0003800000 */
[----:B------:R-:W-:Y:S05]  /*1740*/  BPT.TRAP 0x1 ;  /* 0x000000040000795c */ /* 0x000fea0000300000 */
.L_x_24:
[----:B------:R-:W-:Y:S05]  /*1750*/  BSYNC.RECONVERGENT B0 ;  /* 0x0000000000007941 */ /* 0x000fea0003800200 */
.L_x_23:
[----:B------:R-:W-:Y:S02]  /*1760*/  UIADD3 UR13, UPT, UPT, UR6, 0x1, URZ ;  /* 0x00000001060d7890 */ /* 0x000fe4000fffe0ff */
[----:B------:R-:W-:Y:S02]  /*1770*/  UIADD3 UR42, UP1, UPT, UR30, 0x80, URZ ;  /* 0x000000801e2a7890 */ /* 0x000fe4000ff3e0ff */
[----:B------:R-:W-:Y:S02]  /*1780*/  UISETP.NE.AND UP0, UPT, UR13, 0x3, UPT ;  /* 0x000000030d00788c */ /* 0x000fe4000bf05270 */
[----:B------:R-:W-:Y:S02]  /*1790*/  ULEA UR24, UR6, UR4, 0xf ;  /* 0x0000000406187291 */ /* 0x000fe4000f8e78ff */
[----:B------:R-:W-:Y:S02]  /*17a0*/  USEL UR9, URZ, 0x1, UP0 ;  /* 0x00000001ff097887 */ /* 0x000fe40008000000 */
[----:B------:R-:W-:Y:S02]  /*17b0*/  USEL UR13, UR13, URZ, UP0 ;  /* 0x000000ff0d0d7287 */ /* 0x000fe40008000000 */
[----:B------:R-:W-:Y:S02]  /*17c0*/  USHF.L.U32 UR34, UR29, 0x8, URZ ;  /* 0x000000081d227899 */ /* 0x000fe400080006ff */
[----:B------:R-:W-:Y:S01]  /*17d0*/  ULEA UR8, UR13, UR4, 0x3 ;  /* 0x000000040d087291 */ /* 0x000fe2000f8e18ff */
[----:B------:R-:W-:Y:S01]  /*17e0*/  LOP3.LUT R15, R15, UR9, RZ, 0x3c, !PT ;  /* 0x000000090f0f7c12 */ /* 0x000fe2000f8e3cff */
[----:B------:R-:W-:Y:S02]  /*17f0*/  UIADD3.X UR43, UPT, UPT, URZ, UR31, URZ, UP1, !UPT ;  /* 0x0000001fff2b7290 */ /* 0x000fe40008ffe4ff */
[----:B------:R-:W-:Y:S01]  /*1800*/  UIADD3 UR32, UPT, UPT, UR24, 0x6300, URZ ;  /* 0x0000630018207890 */ /* 0x000fe2000fffe0ff */
[----:B-1----:R-:W-:Y:S01]  /*1810*/  SHF.L.U32 R2, R15, 0x1f, RZ ;  /* 0x0000001f0f027819 */ /* 0x002fe200000006ff */
[----:B------:R-:W-:Y:S01]  /*1820*/  UIADD3 UR26, UPT, UPT, UR34, 0x80, URZ ;  /* 0x00000080221a7890 */ /* 0x000fe2000fffe0ff */
[----:B------:R-:W-:Y:S02]  /*1830*/  UMOV UR40, 0x0 ;  /* 0x0000000000287882 */ /* 0x000fe40000000000 */
[----:B------:R1:W1:Y:S01]  /*1840*/  SYNCS.PHASECHK.TRANS64.TRYWAIT P0, [UR8+0x18], R2 ;  /* 0x00001802ff0075a7 */ /* 0x0002620008001108 */
[----:B------:R-:W-:Y:S01]  /*1850*/  UMOV UR41, 0x10000000 ;  /* 0x1000000000297882 */ /* 0x000fe20000000000 */
[----:B------:R-:W-:Y:S02]  /*1860*/  UIADD3 UR24, UPT, UPT, UR24, 0xa300, URZ ;  /* 0x0000a30018187890 */ /* 0x000fe4000fffe0ff */
[----:B------:R1:W-:Y:S01]  /*1870*/  UTMALDG.3D [UR32], [UR42], desc[UR40] ;  /* 0x000028202a0075b4 */ /* 0x0003e20008011000 */
[----:B------:R-:W-:Y:S02]  /*1880*/  UIADD3 UR38, UP0, UPT, UR30, 0x180, URZ ;  /* 0x000001801e267890 */ /* 0x000fe4000ff1e0ff */
[----:B------:R-:W-:Y:S01]  /*1890*/  UIMAD UR5, UR6, 0x6000, UR4 ;  /* 0x00006000060578a4 */ /* 0x000fe2000f8e0204 */
[----:B------:R-:W-:Y:S01]  /*18a0*/  UMOV UR25, UR33 ;  /* 0x0000002100197c82 */ /* 0x000fe20008000000 */
[----:B------:R-:W-:Y:S01]  /*18b0*/  UMOV UR27, UR35 ;  /* 0x00000023001b7c82 */ /* 0x000fe20008000000 */
[----:B------:R-:W-:Y:S01]  /*18c0*/  UMOV UR28, UR36 ;  /* 0x00000024001c7c82 */ /* 0x000fe20008000000 */
[----:B------:R-:W-:Y:S01]  /*18d0*/  UIADD3.X UR39, UPT, UPT, URZ, UR31, URZ, UP0, !UPT ;  /* 0x0000001fff277290 */ /* 0x000fe200087fe4ff */
[----:B------:R1:W-:Y:S01]  /*18e0*/  UTMALDG.3D [UR24], [UR42], desc[UR40] ;  /* 0x000028182a0075b4 */ /* 0x0003e20008011000 */
[----:B------:R-:W-:Y:S01]  /*18f0*/  UIADD3 UR16, UPT, UPT, UR5, 0x1e300, URZ ;  /* 0x0001e30005107890 */ /* 0x000fe2000fffe0ff */
[----:B------:R-:W-:Y:S01]  /*1900*/  UMOV UR17, UR33 ;  /* 0x0000002100117c82 */ /* 0x000fe20008000000 */
[----:B------:R-:W-:Y:S01]  /*1910*/  UMOV UR20, UR36 ;  /* 0x0000002400147c82 */ /* 0x000fe20008000000 */
[----:B------:R-:W-:Y:S01]  /*1920*/  UMOV UR18, UR34 ;  /* 0x0000002200127c82 */ /* 0x000fe20008000000 */
[----:B------:R-:W-:Y:S01]  /*1930*/  UIADD3 UR8, UPT, UPT, UR5, 0x21300, URZ ;  /* 0x0002130005087890 */ /* 0x000fe2000fffe0ff */
[----:B------:R-:W-:Y:S01]  /*1940*/  UMOV UR11, UR19 ;  /* 0x00000013000b7c82 */ /* 0x000fe20008000000 */
[----:B------:R-:W-:Y:S03]  /*1950*/  UMOV UR12, UR36 ;  /* 0x00000024000c7c82 */ /* 0x000fe60008000000 */
[----:B------:R1:W-:Y:S01]  /*1960*/  UTMALDG.3D [UR16], [UR38], desc[UR40] ;  /* 0x00002810260075b4 */ /* 0x0003e20008011000 */
[----:B------:R-:W-:Y:S01]  /*1970*/  UIADD3 UR29, UPT, UPT, UR29, 0x1, URZ ;  /* 0x000000011d1d7890 */ /* 0x000fe2000fffe0ff */
[----:B------:R-:W-:Y:S01]  /*1980*/  UMOV UR9, UR33 ;  /* 0x0000002100097c82 */ /* 0x000fe20008000000 */
[----:B------:R-:W-:Y:S02]  /*1990*/  UMOV UR10, UR26 ;  /* 0x0000001a000a7c82 */ /* 0x000fe40008000000 */
[----:B------:R-:W-:Y:S01]  /*19a0*/  UISETP.NE.AND UP0, UPT, UR29, UR7, UPT ;  /* 0x000000071d00728c */ /* 0x000fe2000bf05270 */
[----:B------:R-:W-:Y:S01]  /*19b0*/  UMOV UR23, UR7 ;  /* 0x0000000700177c82 */ /* 0x000fe20008000000 */
[----:B------:R1:W-:Y:S01]  /*19c0*/  UTMALDG.3D [UR8], [UR38], desc[UR40] ;  /* 0x00002808260075b4 */ /* 0x0003e20008011000 */
[----:B------:R-:W-:Y:S06]  /*19d0*/  UMOV UR6, UR13 ;  /* 0x0000000d00067c82 */ /* 0x000fec0008000000 */
[----:B------:R-:W-:Y:S05]  /*19e0*/  BRA.U UP0, `(.L_x_25) ;  /* 0xfffffffd00307547 */ /* 0x000fea000b83ffff */
.L_x_20:
[----:B------:R-:W-:Y:S01]  /*19f0*/  ULEA UR5, UR13, UR4, 0x3 ;  /* 0x000000040d057291 */ /* 0x000fe2000f8e18ff */
[----:B-1----:R-:W-:Y:S01]  /*1a00*/  SHF.L.U32 R2, R15, 0x1f, RZ ;  /* 0x0000001f0f027819 */ /* 0x002fe200000006ff */
[----:B------:R-:W-:Y:S01]  /*1a10*/  @!P1 SYNCS.ARRIVE.TRANS64.A1T0 RZ, [UR4+0x48], RZ ;  /* 0x000048ffffff99a7 */ /* 0x000fe20008100004 */
[----:B------:R-:W-:-:S06]  /*1a20*/  UISETP.GT.AND UP0, UPT, UR22, UR21, UPT ;  /* 0x000000151600728c */ /* 0x000fcc000bf04270 */
[----:B--2---:R1:W2:Y:S03]  /*1a30*/  SYNCS.PHASECHK.TRANS64.TRYWAIT P0, [UR5+0x18], R2 ;  /* 0x00001802ff0075a7 */ /* 0x0042a60008001105 */
[----:B------:R-:W-:Y:S05]  /*1a40*/  BRA.U !UP0, `(.L_x_26) ;  /* 0x0000000108d47547 */ /* 0x000fea000b800000 */
[----:B------:R-:W-:Y:S01]  /*1a50*/  UIADD3 UR29, UPT, UPT, UR14, UR23, URZ ;  /* 0x000000170e1d7290 */ /* 0x000fe2000fffe0ff */
[----:B------:R-:W-:-:S11]  /*1a60*/  UMOV UR6, UR13 ;  /* 0x0000000d00067c82 */ /* 0x000fd60008000000 */
.L_x_31:
[----:B--2---:R-:W-:Y:S01]  /*1a70*/  @!P5 MOV R3, 0xe000 ;  /* 0x0000e0000003d802 */ /* 0x004fe20000000f00 */
[----:B-1----:R-:W-:Y:S01]  /*1a80*/  ULEA UR33, UR6, UR4, 0x3 ;  /* 0x0000000406217291 */ /* 0x002fe2000f8e18ff */
[----:B--2---:R-:W-:Y:S11]  /*1a90*/  @P0 BRA `(.L_x_27) ;  /* 0x00000000000c0947 */ /* 0x004ff60003800000 */
[----:B------:R-:W-:Y:S04]  /*1aa0*/  SHF.L.U32 R5, R15, 0x1f, RZ ;  /* 0x0000001f0f057819 */ /* 0x000fe800000006ff */
[----:B------:R-:W2:Y:S02]  /*1ab0*/  SYNCS.PHASECHK.TRANS64.TRYWAIT P0, [UR33+0x18], R5 ;  /* 0x00001805ff0075a7 */ /* 0x000ea40008001121 */
[----:B--2---:R-:W-:Y:S05]  /*1ac0*/  @!P0 BRA `(.L_x_28) ;  /* 0x0000005c00f88947 */ /* 0x004fea0003800000 */
.L_x_27:
[----:B------:R2:W-:Y:S01]  /*1ad0*/  @!P5 SYNCS.ARRIVE.TRANS64 RZ, [UR33], R3 ;  /* 0x00000003ffffd9a7 */ /* 0x0005e20008000021 */
[----:B------:R-:W-:Y:S04]  /*1ae0*/  BSSY.RECONVERGENT B0, `(.L_x_29) ;  /* 0x0000003000007945 */ /* 0x000fe80003800200 */
[----:B------:R-:W-:Y:S05]  /*1af0*/  @P4 BRA `(.L_x_30) ;  /* 0x0000000000044947 */ /* 0x000fea0003800000 */
[----:B------:R-:W-:Y:S05]  /*1b00*/  BPT.TRAP 0x1 ;  /* 0x000000040000795c */ /* 0x000fea0000300000 */
.L_x_30:
[----:B------:R-:W-:Y:S05]  /*1b10*/  BSYNC.RECONVERGENT B0 ;  /* 0x0000000000007941 */ /* 0x000fea0003800200 */
.L_x_29:
        /* <DEDUP_REMOVED lines=12> */
[----:B------:R-:W-:Y:S01]  /*1be0*/  UMOV UR40, 0x0 ;  /* 0x0000000000287882 */ /* 0x000fe20000000000 */
[----:B------:R-:W-:Y:S01]  /*1bf0*/  UMOV UR41, 0x10000000 ;  /* 0x1000000000297882 */ /* 0x000fe20000000000 */
[----:B------:R-:W-:Y:S01]  /*1c00*/  UIADD3 UR26, UPT, UPT, UR34, 0x80, URZ ;  /* 0x00000080221a7890 */ /* 0x000fe2000fffe0ff */
[----:B------:R1:W1:Y:S01]  /*1c10*/  SYNCS.PHASECHK.TRANS64.TRYWAIT P0, [UR8+0x18], R2 ;  /* 0x00001802ff0075a7 */ /* 0x0002620008001108 */
[----:B------:R-:W-:Y:S02]  /*1c20*/  UIADD3 UR24, UPT, UPT, UR24, 0xa300, URZ ;  /* 0x0000a30018187890 */ /* 0x000fe4000fffe0ff */
[----:B------:R-:W-:Y:S01]  /*1c30*/  UIADD3 UR38, UP0, UPT, UR30, 0x180, URZ ;  /* 0x000001801e267890 */ /* 0x000fe2000ff1e0ff */
[----:B------:R1:W-:Y:S01]  /*1c40*/  UTMALDG.3D [UR32], [UR42], desc[UR40] ;  /* 0x000028202a0075b4 */ /* 0x0003e20008011000 */
        /* <DEDUP_REMOVED lines=14> */
[----:B------:R-:W-:Y:S01]  /*1d30*/  UMOV UR9, UR33 ;  /* 0x0000002100097c82 */ /* 0x000fe20008000000 */
[----:B------:R-:W-:Y:S01]  /*1d40*/  UMOV UR10, UR26 ;  /* 0x0000001a000a7c82 */ /* 0x000fe20008000000 */
[----:B------:R-:W-:Y:S01]  /*1d50*/  UIADD3 UR23, UPT, UPT, UR23, 0x1, URZ ;  /* 0x0000000117177890 */ /* 0x000fe2000fffe0ff */
[----:B------:R-:W-:Y:S03]  /*1d60*/  UMOV UR6, UR13 ;  /* 0x0000000d00067c82 */ /* 0x000fe60008000000 */
[----:B------:R-:W-:Y:S01]  /*1d70*/  UISETP.NE.AND UP0, UPT, UR23, UR29, UPT ;  /* 0x0000001d1700728c */ /* 0x000fe2000bf05270 */
[----:B------:R1:W-:Y:S08]  /*1d80*/  UTMALDG.3D [UR8], [UR38], desc[UR40] ;  /* 0x00002808260075b4 */ /* 0x0003f00008011000 */
[----:B------:R-:W-:Y:S05]  /*1d90*/  BRA.U UP0, `(.L_x_31) ;  /* 0xfffffffd00347547 */ /* 0x000fea000b83ffff */
.L_x_26:
[----:B-1----:R-:W-:Y:S01]  /*1da0*/  LEA R2, R14, UR4, 0x3 ;  /* 0x000000040e027c11 */ /* 0x002fe2000f8e18ff */
[----:B------:R-:W-:Y:S01]  /*1db0*/  NOP ;  /* 0x0000000000007918 */ /* 0x000fe20000000000 */
[----:B--2---:R-:W-:Y:S02]  /*1dc0*/  SHF.L.U32 R3, R12, 0x1f, RZ ;  /* 0x0000001f0c037819 */ /* 0x004fe400000006ff */
[----:B------:R-:W-:Y:S02]  /*1dd0*/  LEA R4, R14, UR4, 0x4 ;  /* 0x000000040e047c11 */ /* 0x000fe4000f8e20ff */
[----:B------:R-:W1:Y:S02]  /*1de0*/  SYNCS.PHASECHK.TRANS64.TRYWAIT P0, [R2+URZ+0x50], R3 ;  /* 0x00005003020075a7 */ /* 0x000e6400080011ff */
[----:B-1----:R-:W-:Y:S05]  /*1df0*/  @!P0 BRA `(.L_x_32) ;  /* 0x0000005c00448947 */ /* 0x002fea0003800000 */
.L_x_99:
[----:B------:R-:W2:Y:S01]  /*1e00*/  LDS.128 R4, [R4+0xe0] ;  /* 0x0000e00004047984 */ /* 0x000ea20000000c00 */
[----:B---3--:R-:W-:Y:S01]  /*1e10*/  ISETP.GE.AND P0, PT, R102, 0x1, PT ;  /* 0x000000016600780c */ /* 0x008fe20003f06270 */
[----:B-1----:R-:W-:Y:S01]  /*1e20*/  VIADD R2, R2, 0x60 ;  /* 0x0000006002027836 */ /* 0x002fe20000000000 */
[----:B------:R-:W-:Y:S01]  /*1e30*/  @!PT LDS RZ, [RZ] ;  /* 0x00000000fffff984 */ /* 0x000fe20000000800 */
[----:B------:R-:W-:Y:S01]  /*1e40*/  @!PT LDS RZ, [RZ] ;  /* 0x00000000fffff984 */ /* 0x000fe20000000800 */
[----:B------:R-:W-:Y:S01]  /*1e50*/  @!PT LDS RZ, [RZ] ;  /* 0x00000000fffff984 */ /* 0x000fe20000000800 */
[----:B------:R-:W-:Y:S01]  /*1e60*/  @!PT LDS RZ, [RZ] ;  /* 0x00000000fffff984 */ /* 0x000fe20000000800 */
[----:B------:R1:W-:Y:S06]  /*1e70*/  MEMBAR.ALL.CTA ;  /* 0x0000000000007992 */ /* 0x0003ec0000008000 */
[----:B-1----:R-:W1:Y:S01]  /*1e80*/  FENCE.VIEW.ASYNC.S ;  /* 0x00000000000073c6 */ /* 0x002e620000000000 */
[----:B------:R-:W-:-:S04]  /*1e90*/  PRMT R2, RZ, 0x654, R2 ;  /* 0x00000654ff027816 */ /* 0x000fc80000000002 */
[----:B-1----:R1:W-:Y:S01]  /*1ea0*/  SYNCS.ARRIVE.TRANS64.RED.A1T0 RZ, [R2+URZ], RZ ;  /* 0x000000ff02ff79a7 */ /* 0x0023e200081004ff */
[----:B--2---:R-:W-:-:S13]  /*1eb0*/  LOP3.LUT P2, RZ, R6, 0x1, RZ, 0xc0, !PT ;  /* 0x0000000106ff7812 */ /* 0x004fda000784c0ff */
[----:B------:R-:W-:Y:S01]  /*1ec0*/  @P2 SHF.R.U32.HI R3, RZ, 0x10, R5 ;  /* 0x00000010ff032819 */ /* 0x000fe20000011605 */
[----:B------:R-:W-:Y:S01]  /*1ed0*/  VOTEU.ANY UP0, P2 ;  /* 0x0000000000ff7886 */ /* 0x000fe20001000100 */
[----:B------:R-:W-:Y:S02]  /*1ee0*/  @P2 MOV R13, R4 ;  /* 0x00000004000d2202 */ /* 0x000fe40000000f00 */
[----:B------:R-:W-:Y:S02]  /*1ef0*/  @P2 R2UR.BROADCAST UR5, R3 ;  /* 0x00000000030522ca */ /* 0x000fe400008e0000 */
[----:B------:R-:W-:-:S11]  /*1f00*/  @P2 LOP3.LUT R11, R5, 0xffff, RZ, 0xc0, !PT ;  /* 0x0000ffff050b2812 */ /* 0x000fd600078ec0ff */
[----:B------:R-:W-:Y:S01]  /*1f10*/  @UP0 UMOV UR36, UR5 ;  /* 0x0000000500240c82 */ /* 0x000fe20008000000 */
[----:B-1----:R-:W-:Y:S05]  /*1f20*/  @!P0 BRA `(.L_x_33) ;  /* 0x0000000000b88947 */ /* 0x002fea0003800000 */
[----:B------:R-:W4:Y:S01]  /*1f30*/  LDC.64 R4, c[0x0][0xb18] ;  /* 0x0002c600ff047b82 */ /* 0x000f220000000a00 */
[----:B------:R-:W-:-:S07]  /*1f40*/  ISETP.NE.AND P3, PT, R102, 0x1, PT ;  /* 0x000000016600780c */ /* 0x000fce0003f65270 */
[----:B------:R-:W1:Y:S08]  /*1f50*/  LDC.64 R6, c[0x0][0xb10] ;  /* 0x0002c400ff067b82 */ /* 0x000e700000000a00 */
[----:B------:R-:W2:Y:S08]  /*1f60*/  LDC R16, c[0x0][0xb20] ;  /* 0x0002c800ff107b82 */ /* 0x000eb00000000800 */
[----:B------:R-:W3:Y:S01]  /*1f70*/  LDC R18, c[0x0][0xb0c] ;  /* 0x0002c300ff127b82 */ /* 0x000ee20000000800 */
[----:B----4-:R-:W-:Y:S01]  /*1f80*/  IMAD.HI.U32 R17, R0, R5, RZ ;  /* 0x0000000500117227 */ /* 0x010fe200078e00ff */
[----:B------:R-:W-:-:S03]  /*1f90*/  ISETP.NE.AND P0, PT, R4, 0x1, PT ;  /* 0x000000010400780c */ /* 0x000fc60003f05270 */
[----:B------:R-:W-:-:S03]  /*1fa0*/  IMAD.HI.U32 R5, R11, R5, RZ ;  /* 0x000000050b057227 */ /* 0x000fc600078e00ff */
[----:B------:R-:W4:Y:S01]  /*1fb0*/  LDC.64 R2, c[0x0][0xb28] ;  /* 0x0002ca00ff027b82 */ /* 0x000f220000000a00 */
[----:B-1----:R-:W-:-:S04]  /*1fc0*/  IMAD.HI.U32 R20, R9, R6, RZ ;  /* 0x0000000609147227 */ /* 0x002fc800078e00ff */
[----:B------:R-:W-:Y:S01]  /*1fd0*/  IMAD.HI.U32 R22, R13, R6, RZ ;  /* 0x000000060d167227 */ /* 0x000fe200078e00ff */
[----:B------:R-:W-:Y:S02]  /*1fe0*/  SHF.R.U32.HI R20, RZ, R7, R20 ;  /* 0x00000007ff147219 */ /* 0x000fe40000011614 */
[-C--:B--2---:R-:W-:Y:S02]  /*1ff0*/  SHF.R.U32.HI R17, RZ, R16.reuse, R17 ;  /* 0x00000010ff117219 */ /* 0x084fe40000011611 */
[----:B------:R-:W-:Y:S02]  /*2000*/  SHF.R.U32.HI R16, RZ, R16, R5 ;  /* 0x00000010ff107219 */ /* 0x000fe40000011605 */
[----:B------:R-:W-:Y:S02]  /*2010*/  SEL R17, R0, R17, !P0 ;  /* 0x0000001100117207 */ /* 0x000fe40004000000 */
[----:B------:R-:W-:Y:S02]  /*2020*/  SHF.R.U32.HI R22, RZ, R7, R22 ;  /* 0x00000007ff167219 */ /* 0x000fe40000011616 */
[----:B---3--:R-:W-:-:S02]  /*2030*/  ISETP.NE.AND P1, PT, R18, 0x1, PT ;  /* 0x000000011200780c */ /* 0x008fc40003f25270 */
[----:B------:R-:W-:Y:S02]  /*2040*/  SEL R5, R11, R16, !P0 ;  /* 0x000000100b057207 */ /* 0x000fe40004000000 */
[----:B------:R-:W-:Y:S02]  /*2050*/  SEL R19, R9, R20, !P1 ;  /* 0x0000001409137207 */ /* 0x000fe40004800000 */
[----:B------:R-:W-:Y:S01]  /*2060*/  SEL R7, R13, R22, !P1 ;  /* 0x000000160d077207 */ /* 0x000fe20004800000 */
[----:B----4-:R-:W-:-:S04]  /*2070*/  IMAD.HI.U32 R20, R17, R2, RZ ;  /* 0x0000000211147227 */ /* 0x010fc800078e00ff */
        /* <DEDUP_REMOVED lines=10> */
[----:B------:R-:W-:-:S04]  /*2120*/  @!P0 IMAD.HI.U32 R16, R7, R2, RZ ;  /* 0x0000000207108227 */ /* 0x000fc800078e00ff */
[----:B------:R-:W-:Y:S01]  /*2130*/  IMAD.MOV R2, RZ, RZ, -R6 ;  /* 0x000000ffff027224 */ /* 0x000fe200078e0a06 */
[----:B------:R-:W-:-:S03]  /*2140*/  @!P0 SHF.R.U32.HI R16, RZ, R3, R16 ;  /* 0x00000003ff108219 */ /* 0x000fc60000011610 */
[----:B------:R-:W-:Y:S01]  /*2150*/  IMAD R2, R102, R2, R5 ;  /* 0x0000000266027224 */ /* 0x000fe200078e0205 */
        /* <DEDUP_REMOVED lines=11> */
.L_x_33:
[----:B------:R-:W1:Y:S02]  /*2210*/  LDCU UR5, c[0x0][0xb30] ;  /* 0x00016600ff0577ac */ /* 0x000e640008000800 */
[----:B-1----:R-:W-:-:S09]  /*2220*/  UISETP.NE.AND UP0, UPT, UR5, 0x1, UPT ;  /* 0x000000010500788c */ /* 0x002fd2000bf05270 */
[----:B------:R-:W-:Y:S05]  /*2230*/  BRA.U UP0, `(.L_x_34) ;  /* 0x0000000100407547 */ /* 0x000fea000b800000 */
[----:B------:R-:W1:Y:S08]  /*2240*/  LDC.64 R4, c[0x0][0xb10] ;  /* 0x0002c400ff047b82 */ /* 0x000e700000000a00 */
[----:B------:R-:W2:Y:S08]  /*2250*/  LDC.64 R2, c[0x0][0xb18] ;  /* 0x0002c600ff027b82 */ /* 0x000eb00000000a00 */
[----:B------:R-:W3:Y:S08]  /*2260*/  LDC R6, c[0x0][0xb20] ;  /* 0x0002c800ff067b82 */ /* 0x000ef00000000800 */
[----:B------:R-:W4:Y:S01]  /*2270*/  LDC R16, c[0x0][0xb0c] ;  /* 0x0002c300ff107b82 */ /* 0x000f220000000800 */
[----:B-1----:R-:W-:-:S05]  /*2280*/  IMAD.HI.U32 R4, R13, R4, RZ ;  /* 0x000000040d047227 */ /* 0x002fca00078e00ff */
[----:B------:R-:W-:Y:S01]  /*2290*/  SHF.R.U32.HI R4, RZ, R5, R4 ;  /* 0x00000005ff047219 */ /* 0x000fe20000011604 */
[----:B--2---:R-:W-:Y:S01]  /*22a0*/  IMAD.HI.U32 R3, R11, R3, RZ ;  /* 0x000000030b037227 */ /* 0x004fe200078e00ff */
[----:B------:R-:W-:-:S04]  /*22b0*/  ISETP.NE.AND P0, PT, R2, 0x1, PT ;  /* 0x000000010200780c */ /* 0x000fc80003f05270 */
[----:B---3--:R-:W-:-:S04]  /*22c0*/  SHF.R.U32.HI R6, RZ, R6, R3 ;  /* 0x00000006ff067219 */ /* 0x008fc80000011603 */
[----:B------:R-:W-:Y:S02]  /*22d0*/  SEL R3, R11, R6, !P0 ;  /* 0x000000060b037207 */ /* 0x000fe40004000000 */
[----:B----4-:R-:W-:-:S04]  /*22e0*/  ISETP.NE.AND P1, PT, R16, 0x1, PT ;  /* 0x000000011000780c */ /* 0x010fc80003f25270 */
[----:B------:R-:W-:-:S05]  /*22f0*/  SEL R4, R13, R4, !P1 ;  /* 0x000000040d047207 */ /* 0x000fca0004800000 */
[----:B------:R-:W-:Y:S02]  /*2300*/  IMAD.IADD R5, R3, 0x1, -R4 ;  /* 0x0000000103057824 */ /* 0x000fe400078e0a04 */
[----:B------:R-:W-:Y:S02]  /*2310*/  IMAD.IADD R3, R4, 0x1, -R3 ;  /* 0x0000000104037824 */ /* 0x000fe400078e0a03 */
[----:B------:R-:W-:Y:S02]  /*2320*/  IMAD R13, R5, R16, R13 ;  /* 0x00000010050d7224 */ /* 0x000fe400078e020d */
[----:B------:R-:W-:-:S07]  /*2330*/  IMAD R11, R3, R2, R11 ;  /* 0x00000002030b7224 */ /* 0x000fce00078e020b */
.L_x_34:
[----:B------:R-:W-:Y:S01]  /*2340*/  VIADD R14, R14, 0x1 ;  /* 0x000000010e0e7836 */ /* 0x000fe20000000000 */
[----:B------:R-:W-:Y:S01]  /*2350*/  PLOP3.LUT P1, PT, PT, PT, PT, 0x80, 0x8 ;  /* 0x000000000008781c */ /* 0x000fe20003f2f070 */
[----:B------:R-:W-:Y:S02]  /*2360*/  IMAD.IADD R229, R13, 0x1, R228 ;  /* 0x000000010de57824 */ /* 0x000fe400078e02e4 */
[----:B------:R-:W-:Y:S01]  /*2370*/  IMAD.IADD R219, R11, 0x1, R218 ;  /* 0x000000010bdb7824 */ /* 0x000fe200078e02da */
[----:B------:R-:W-:-:S04]  /*2380*/  ISETP.NE.AND P0, PT, R14, 0x2, PT ;  /* 0x000000020e00780c */ /* 0x000fc80003f05270 */
[----:B------:R-:W-:Y:S02]  /*2390*/  SEL R3, RZ, 0x1, P0 ;  /* 0x00000001ff037807 */ /* 0x000fe40000000000 */
[----:B------:R-:W-:Y:S02]  /*23a0*/  SEL R14, R14, RZ, P0 ;  /* 0x000000ff0e0e7207 */ /* 0x000fe40000000000 */
[----:B------:R-:W-:Y:S01]  /*23b0*/  LOP3.LUT R12, R12, R3, RZ, 0x3c, !PT ;  /* 0x000000030c0c7212 */ /* 0x000fe200078e3cff */
[----:B------:R-:W-:Y:S06]  /*23c0*/  @P2 BRA `(.L_x_35) ;  /* 0xfffffff000402947 */ /* 0x000fec000383ffff */
[----:B------:R-:W-:Y:S01]  /*23d0*/  UIADD3 UR4, UPT, UPT, UR4, 0x18, URZ ;  /* 0x0000001804047890 */ /* 0x000fe2000fffe0ff */
[----:B------:R-:W-:-:S03]  /*23e0*/  SHF.L.U32 R3, R15, 0x1f, RZ ;  /* 0x0000001f0f037819 */ /* 0x000fc600000006ff */
[----:B------:R-:W-:-:S09]  /*23f0*/  ULEA UR5, UR13, UR4, 0x3 ;  /* 0x000000040d057291 */ /* 0x000fd2000f8e18ff */
[----:B------:R-:W1:Y:S02]  /*2400*/  SYNCS.PHASECHK.TRANS64.TRYWAIT P0, [UR5], R3 ;  /* 0x00000003ff0075a7 */ /* 0x000e640008001105 */
[----:B-1----:R-:W-:Y:S05]  /*2410*/  @!P0 BRA `(.L_x_36) ;  /* 0x0000005400d08947 */ /* 0x002fea0003800000 */
.L_x_101:
[----:B------:R-:W-:-:S04]  /*2420*/  UIADD3 UR6, UPT, UPT, UR13, 0x1, URZ ;  /* 0x000000010d067890 */ /* 0x000fc8000fffe0ff */
[----:B------:R-:W-:-:S04]  /*2430*/  UISETP.NE.AND UP0, UPT, UR6, 0x3, UPT ;  /* 0x000000030600788c */ /* 0x000fc8000bf05270 */
[----:B------:R-:W-:Y:S02]  /*2440*/  USEL UR7, URZ, 0x1, UP0 ;  /* 0x00000001ff077887 */ /* 0x000fe40008000000 */
[----:B------:R-:W-:-:S04]  /*2450*/  USEL UR6, UR6, URZ, UP0 ;  /* 0x000000ff06067287 */ /* 0x000fc80008000000 */
[----:B------:R-:W-:Y:S01]  /*2460*/  ULEA UR5, UR6, UR4, 0x3 ;  /* 0x0000000406057291 */ /* 0x000fe2000f8e18ff */
[----:B------:R-:W-:-:S04]  /*2470*/  LOP3.LUT R15, R15, UR7, RZ, 0x3c, !PT ;  /* 0x000000070f0f7c12 */ /* 0x000fc8000f8e3cff */
[----:B-1----:R-:W-:-:S04]  /*2480*/  SHF.L.U32 R3, R15, 0x1f, RZ ;  /* 0x0000001f0f037819 */ /* 0x002fc800000006ff */
[----:B------:R-:W1:Y:S02]  /*2490*/  SYNCS.PHASECHK.TRANS64.TRYWAIT P0, [UR5], R3 ;  /* 0x00000003ff0075a7 */ /* 0x000e640008001105 */
[----:B-1----:R-:W-:Y:S05]  /*24a0*/  @!P0 BRA `(.L_x_37) ;  /* 0x0000005400c48947 */ /* 0x002fea0003800000 */
.L_x_103:
[----:B------:R-:W-:-:S04]  /*24b0*/  UIADD3 UR6, UPT, UPT, UR6, 0x1, URZ ;  /* 0x0000000106067890 */ /* 0x000fc8000fffe0ff */
[----:B------:R-:W-:-:S04]  /*24c0*/  UISETP.NE.AND UP0, UPT, UR6, 0x3, UPT ;  /* 0x000000030600788c */ /* 0x000fc8000bf05270 */
[----:B------:R-:W-:Y:S02]  /*24d0*/  USEL UR5, URZ, 0x1, UP0 ;  /* 0x00000001ff057887 */ /* 0x000fe40008000000 */
[----:B------:R-:W-:-:S04]  /*24e0*/  USEL UR6, UR6, URZ, UP0 ;  /* 0x000000ff06067287 */ /* 0x000fc80008000000 */
[----:B------:R-:W-:Y:S01]  /*24f0*/  ULEA UR6, UR6, UR4, 0x3 ;  /* 0x0000000406067291 */ /* 0x000fe2000f8e18ff */
[----:B-1----:R-:W-:-:S04]  /*2500*/  LOP3.LUT R3, R15, UR5, RZ, 0x3c, !PT ;  /* 0x000000050f037c12 */ /* 0x002fc8000f8e3cff */
[----:B------:R-:W-:Y:S01]  /*2510*/  SHF.L.U32 R3, R3, 0x1f, RZ ;  /* 0x0000001f03037819 */ /* 0x000fe200000006ff */
[----:B----4-:R-:W-:-:S07]  /*2520*/  IMAD.U32 R0, RZ, RZ, UR6 ;  /* 0x00000006ff007e24 */ /* 0x010fce000f8e00ff */
.L_x_38:
[----:B-1----:R1:W2:Y:S02]  /*2530*/  SYNCS.PHASECHK.TRANS64.TRYWAIT P0, [R0+URZ], R3 ;  /* 0x00000003000075a7 */ /* 0x0022a400080011ff */
[----:B--2---:R-:W-:Y:S05]  /*2540*/  @!P0 NANOSLEEP.SYNCS 0x989680 ;  /* 0x009896800000895d */ /* 0x004fea0003900000 */
[----:B------:R-:W2:Y:S02]  /*2550*/  @!P0 SYNCS.PHASECHK.TRANS64 P0, [R0+URZ], R3 ;  /* 0x00000003000085a7 */ /* 0x000ea400080010ff */
[----:B--2---:R-:W-:Y:S05]  /*2560*/  @P0 EXIT ;  /* 0x000000000000094d */ /* 0x004fea0003800000 */
[----:B------:R-:W-:Y:S05]  /*2570*/  BRA `(.L_x_38) ;  /* 0xfffffffc00ec7947 */ /* 0x000fea000383ffff */
.L_x_17:
[----:B------:R-:W-:-:S04]  /*2580*/  UISETP.NE.AND UP1, UPT, UR37, URZ, UPT ;  /* 0x000000ff2500728c */ /* 0x000fc8000bf25270 */
[----:B------:R-:W-:-:S09]  /*2590*/  UISETP.NE.OR UP1, UPT, UR8, 0x1, UP1 ;  /* 0x000000010800788c */ /* 0x000fd20008f25670 */
[----:B------:R-:W-:Y:S05]  /*25a0*/  BRA.U UP1, `(.L_x_39) ;  /* 0x0000000501487547 */ /* 0x000fea000b800000 */
[----:B------:R-:W-:Y:S01]  /*25b0*/  ISETP.NE.AND P2, PT, R2, RZ, PT ;  /* 0x000000ff0200720c */ /* 0x000fe20003f45270 */
[----:B------:R-:W-:Y:S01]  /*25c0*/  IMAD.MOV.U32 R12, RZ, RZ, 0x1 ;  /* 0x00000001ff0c7424 */ /* 0x000fe200078e00ff */
[----:B------:R-:W-:Y:S02]  /*25d0*/  CS2R R10, SRZ ;  /* 0x00000000000a7805 */ /* 0x000fe4000001ff00 */
[----:B------:R-:W-:Y:S01]  /*25e0*/  CS2R R8, SRZ ;  /* 0x0000000000087805 */ /* 0x000fe2000001ff00 */
[----:B------:R-:W-:Y:S01]  /*25f0*/  UMOV UR4, 0x400 ;  /* 0x0000040000047882 */ /* 0x000fe20000000000 */
[----:B------:R-:W-:Y:S01]  /*2600*/  UMOV UR6, URZ ;  /* 0x000000ff00067c82 */ /* 0x000fe20008000000 */
[----:B------:R-:W-:-:S12]  /*2610*/  ULEA UR37, UR37, UR4, 0x18 ;  /* 0x0000000425257291 */ /* 0x000fd8000f8ec0ff */
.L_x_43:
[----:B------:R-:W-:Y:S02]  /*2620*/  LEA R0, R8, UR37, 0x3 ;  /* 0x0000002508007c11 */ /* 0x000fe4000f8e18ff */
[----:B------:R-:W-:-:S03]  /*2630*/  SHF.L.U32 R5, R9, 0x1f, RZ ;  /* 0x0000001f09057819 */ /* 0x000fc600000006ff */
[----:B------:R-:W-:Y:S01]  /*2640*/  VIADD R4, R0, 0xc0 ;  /* 0x000000c000047836 */ /* 0x000fe20000000000 */
[----:B------:R-:W1:Y:S02]  /*2650*/  SYNCS.PHASECHK.TRANS64.TRYWAIT P0, [R0+URZ+0xb0], R5 ;  /* 0x0000b005000075a7 */ /* 0x000e6400080011ff */
[----:B-1----:R-:W-:Y:S05]  /*2660*/  @!P0 BRA `(.L_x_40) ;  /* 0x00000054006c8947 */ /* 0x002fea0003800000 */
.L_x_104:
[----:B------:R-:W-:Y:S01]  /*2670*/  ULEA UR5, UR6, UR37, 0x3 ;  /* 0x0000002506057291 */ /* 0x000fe2000f8e18ff */
[----:B------:R-:W-:Y:S02]  /*2680*/  PRMT R4, RZ, 0x654, R4 ;  /* 0x00000654ff047816 */ /* 0x000fe40000000004 */
[----:B-1----:R-:W-:Y:S01]  /*2690*/  SHF.L.U32 R5, R12, 0x1f, RZ ;  /* 0x0000001f0c057819 */ /* 0x002fe200000006ff */
[----:B------:R-:W-:Y:S01]  /*26a0*/  UIADD3 UR4, UPT, UPT, UR5, 0x50, URZ ;  /* 0x0000005005047890 */ /* 0x000fe2000fffe0ff */
[----:B------:R1:W-:Y:S05]  /*26b0*/  SYNCS.ARRIVE.TRANS64.RED.A1T0 RZ, [R4+URZ], RZ ;  /* 0x000000ff04ff79a7 */ /* 0x0003ea00081004ff */
[----:B------:R-:W-:Y:S01]  /*26c0*/  IMAD.U32 R7, RZ, RZ, UR4 ;  /* 0x00000004ff077e24 */ /* 0x000fe2000f8e00ff */
[----:B------:R-:W2:Y:S04]  /*26d0*/  SYNCS.PHASECHK.TRANS64.TRYWAIT P0, [UR5+0x60], R5 ;  /* 0x00006005ff0075a7 */ /* 0x000ea80008001105 */
[----:B------:R-:W-:Y:S01]  /*26e0*/  PRMT R6, R2, 0x654, R7 ;  /* 0x0000065402067816 */ /* 0x000fe20000000007 */
[----:B-1----:R-:W-:Y:S01]  /*26f0*/  @!P2 IMAD.MOV.U32 R4, RZ, RZ, 0x10 ;  /* 0x00000010ff04a424 */ /* 0x002fe200078e00ff */
[----:B--2---:R-:W-:Y:S06]  /*2700*/  @!P0 BRA `(.L_x_41) ;  /* 0x0000005400588947 */ /* 0x004fec0003800000 */
.L_x_106:
[----:B------:R-:W-:Y:S01]  /*2710*/  ULEA UR4, UR6, UR37, 0x4 ;  /* 0x0000002506047291 */ /* 0x000fe2000f8e20ff */
[----:B------:R-:W-:Y:S01]  /*2720*/  SEL R3, R6, R3, !P2 ;  /* 0x0000000306037207 */ /* 0x000fe20005000000 */
[----:B------:R-:W-:Y:S01]  /*2730*/  UIADD3 UR5, UPT, UPT, UR5, 0x50, URZ ;  /* 0x0000005005057890 */ /* 0x000fe2000fffe0ff */
[----:B-1----:R-:W-:Y:S01]  /*2740*/  LEA R0, R11, UR37, 0x3 ;  /* 0x000000250b007c11 */ /* 0x002fe2000f8e18ff */
[----:B------:R-:W-:Y:S01]  /*2750*/  UIADD3 UR4, UPT, UPT, UR4, 0xe0, URZ ;  /* 0x000000e004047890 */ /* 0x000fe2000fffe0ff */
[----:B------:R-:W-:Y:S01]  /*2760*/  SHF.L.U32 R5, R10, 0x1f, RZ ;  /* 0x0000001f0a057819 */ /* 0x000fe200000006ff */
[----:B------:R1:W-:Y:S01]  /*2770*/  @!P2 SYNCS.ARRIVE.TRANS64.RED RZ, [R3+URZ], R4 ;  /* 0x0000000403ffa9a7 */ /* 0x0003e200080004ff */
[----:B------:R-:W-:Y:S01]  /*2780*/  UIADD3 UR6, UPT, UPT, UR6, 0x1, URZ ;  /* 0x0000000106067890 */ /* 0x000fe2000fffe0ff */
[----:B------:R-:W-:-:S03]  /*2790*/  VIADD R8, R8, 0x1 ;  /* 0x0000000108087836 */ /* 0x000fc60000000000 */
[----:B------:R-:W-:Y:S02]  /*27a0*/  UISETP.NE.AND UP0, UPT, UR6, 0x2, UPT ;  /* 0x000000020600788c */ /* 0x000fe4000bf05270 */
[----:B------:R-:W-:Y:S06]  /*27b0*/  UGETNEXTWORKID.BROADCAST [UR4], [UR5] ;  /* 0x00000000040073ca */ /* 0x000fec0008000100 */
[----:B------:R-:W-:Y:S01]  /*27c0*/  USEL UR4, URZ, 0x1, UP0 ;  /* 0x00000001ff047887 */ /* 0x000fe20008000000 */
[----:B------:R-:W-:Y:S01]  /*27d0*/  ISETP.NE.AND P0, PT, R8, 0x2, PT ;  /* 0x000000020800780c */ /* 0x000fe20003f05270 */
[----:B------:R-:W-:Y:S01]  /*27e0*/  USEL UR6, UR6, URZ, UP0 ;  /* 0x000000ff06067287 */ /* 0x000fe20008000000 */
[----:B------:R-:W2:Y:S03]  /*27f0*/  SYNCS.PHASECHK.TRANS64.TRYWAIT P1, [R0+URZ+0x50], R5 ;  /* 0x00005005000075a7 */ /* 0x000ea600080211ff */
[----:B------:R-:W-:Y:S01]  /*2800*/  LOP3.LUT R12, R12, UR4, RZ, 0x3c, !PT ;  /* 0x000000040c0c7c12 */ /* 0x000fe2000f8e3cff */
[----:B-12---:R-:W-:Y:S07]  /*2810*/  @!P1 BRA `(.L_x_42) ;  /* 0x00000054002c9947 */ /* 0x006fee0003800000 */
.L_x_107:
[C---:B------:R-:W-:Y:S01]  /*2820*/  LEA R4, R11.reuse, UR37, 0x4 ;  /* 0x000000250b047c11 */ /* 0x040fe2000f8e20ff */
[----:B-1----:R-:W-:Y:S01]  /*2830*/  VIADD R0, R0, 0x60 ;  /* 0x0000006000007836 */ /* 0x002fe20000000000 */
[----:B------:R-:W-:Y:S01]  /*2840*/  SEL R8, R8, RZ, P0 ;  /* 0x000000ff08087207 */ /* 0x000fe20000000000 */
[----:B------:R-:W-:-:S03]  /*2850*/  VIADD R11, R11, 0x1 ;  /* 0x000000010b0b7836 */ /* 0x000fc60000000000 */
[----:B------:R-:W1:Y:S01]  /*2860*/  LDS.128 R4, [R4+0xe0] ;  /* 0x0000e00004047984 */ /* 0x000e620000000c00 */
[----:B------:R-:W-:Y:S02]  /*2870*/  PRMT R0, RZ, 0x654, R0 ;  /* 0x00000654ff007816 */ /* 0x000fe40000000000 */
[C---:B------:R-:W-:Y:S01]  /*2880*/  ISETP.NE.AND P1, PT, R11.reuse, 0x2, PT ;  /* 0x000000020b00780c */ /* 0x040fe20003f25270 */
[----:B------:R-:W-:Y:S01]  /*2890*/  @!PT LDS RZ, [RZ] ;  /* 0x00000000fffff984 */ /* 0x000fe20000000800 */
[----:B------:R-:W-:Y:S01]  /*28a0*/  @!PT LDS RZ, [RZ] ;  /* 0x00000000fffff984 */ /* 0x000fe20000000800 */
[----:B------:R-:W-:Y:S01]  /*28b0*/  @!PT LDS RZ, [RZ] ;  /* 0x00000000fffff984 */ /* 0x000fe20000000800 */
[----:B------:R-:W-:Y:S01]  /*28c0*/  @!PT LDS RZ, [RZ] ;  /* 0x00000000fffff984 */ /* 0x000fe20000000800 */
[----:B------:R2:W-:Y:S06]  /*28d0*/  MEMBAR.ALL.CTA ;  /* 0x0000000000007992 */ /* 0x0005ec0000008000 */
[----:B--2---:R-:W2:Y:S01]  /*28e0*/  FENCE.VIEW.ASYNC.S ;  /* 0x00000000000073c6 */ /* 0x004ea20000000000 */
[----:B------:R-:W-:Y:S01]  /*28f0*/  SEL R11, R11, RZ, P1 ;  /* 0x000000ff0b0b7207 */ /* 0x000fe20000800000 */
[----:B--2---:R2:W-:Y:S01]  /*2900*/  SYNCS.ARRIVE.TRANS64.RED.A1T0 RZ, [R0+URZ], RZ ;  /* 0x000000ff00ff79a7 */ /* 0x0045e200081004ff */
[----:B-1----:R-:W-:-:S02]  /*2910*/  LOP3.LUT P3, RZ, R6, 0x1, RZ, 0xc0, !PT ;  /* 0x0000000106ff7812 */ /* 0x002fc4000786c0ff */
[----:B------:R-:W-:-:S04]  /*2920*/  SEL R5, RZ, 0x1, P1 ;  /* 0x00000001ff057807 */ /* 0x000fc80000800000 */
[----:B------:R-:W-:Y:S02]  /*2930*/  LOP3.LUT R10, R10, R5, RZ, 0x3c, !PT ;  /* 0x000000050a0a7212 */ /* 0x000fe400078e3cff */
[----:B--2---:R-:W-:-:S04]  /*2940*/  SEL R0, RZ, 0x1, P0 ;  /* 0x00000001ff007807 */ /* 0x004fc80000000000 */
[----:B------:R-:W-:Y:S01]  /*2950*/  LOP3.LUT R9, R9, R0, RZ, 0x3c, !PT ;  /* 0x0000000009097212 */ /* 0x000fe200078e3cff */
[----:B------:R-:W-:Y:S06]  /*2960*/  @P3 BRA `(.L_x_43) ;  /* 0xfffffffc002c3947 */ /* 0x000fec000383ffff */
[----:B------:R-:W-:Y:S01]  /*2970*/  ULEA UR5, UR6, UR37, 0x3 ;  /* 0x0000002506057291 */ /* 0x000fe2000f8e18ff */
[----:B------:R-:W-:-:S08]  /*2980*/  SHF.L.U32 R3, R12, 0x1f, RZ ;  /* 0x0000001f0c037819 */ /* 0x000fd000000006ff */
[----:B------:R-:W1:Y:S02]  /*2990*/  SYNCS.PHASECHK.TRANS64 P0, [UR5+0x60], R3 ;  /* 0x00006003ff0075a7 */ /* 0x000e640008001005 */
[----:B-1----:R-:W-:Y:S05]  /*29a0*/  @P0 BRA `(.L_x_44) ;  /* 0x0000000000080947 */ /* 0x002fea0003800000 */
[----:B------:R-:W1:Y:S02]  /*29b0*/  SYNCS.PHASECHK.TRANS64.TRYWAIT P0, [UR5+0x60], R3 ;  /* 0x00006003ff0075a7 */ /* 0x000e640008001105 */
[----:B-1----:R-:W-:Y:S05]  /*29c0*/  @!P0 BRA `(.L_x_45) ;  /* 0x0000005000d48947 */ /* 0x002fea0003800000 */
.L_x_44:
[----:B------:R-:W-:-:S04]  /*29d0*/  UIADD3 UR4, UPT, UPT, UR6, 0x1, URZ ;  /* 0x0000000106047890 */ /* 0x000fc8000fffe0ff */
[----:B------:R-:W-:-:S04]  /*29e0*/  UISETP.NE.AND UP0, UPT, UR4, 0x2, UPT ;  /* 0x000000020400788c */ /* 0x000fc8000bf05270 */
[----:B------:R-:W-:Y:S02]  /*29f0*/  USEL UR7, URZ, 0x1, UP0 ;  /* 0x00000001ff077887 */ /* 0x000fe40008000000 */
[----:B------:R-:W-:-:S04]  /*2a00*/  USEL UR4, UR4, URZ, UP0 ;  /* 0x000000ff04047287 */ /* 0x000fc80008000000 */
[----:B------:R-:W-:Y:S01]  /*2a10*/  ULEA UR4, UR4, UR37, 0x3 ;  /* 0x0000002504047291 */ /* 0x000fe2000f8e18ff */
[----:B-1----:R-:W-:-:S04]  /*2a20*/  LOP3.LUT R3, R12, UR7, RZ, 0x3c, !PT ;  /* 0x000000070c037c12 */ /* 0x002fc8000f8e3cff */
[----:B------:R-:W-:-:S04]  /*2a30*/  SHF.L.U32 R0, R3, 0x1f, RZ ;  /* 0x0000001f03007819 */ /* 0x000fc800000006ff */
[----:B------:R-:W1:Y:S02]  /*2a40*/  SYNCS.PHASECHK.TRANS64 P0, [UR4+0x60], R0 ;  /* 0x00006000ff0075a7 */ /* 0x000e640008001004 */
[----:B-1----:R-:W-:Y:S05]  /*2a50*/  @P0 EXIT ;  /* 0x000000000000094d */ /* 0x002fea0003800000 */
[----:B------:R-:W-:Y:S02]  /*2a60*/  SHF.L.U32 R3, R3, 0x1f, RZ ;  /* 0x0000001f03037819 */ /* 0x000fe400000006ff */
[----:B------:R-:W-:-:S07]  /*2a70*/  MOV R0, UR4 ;  /* 0x0000000400007c02 */ /* 0x000fce0008000f00 */
.L_x_46:
[----:B-1----:R1:W2:Y:S02]  /*2a80*/  SYNCS.PHASECHK.TRANS64.TRYWAIT P0, [R0+URZ+0x60], R3 ;  /* 0x00006003000075a7 */ /* 0x0022a400080011ff */
[----:B--2---:R-:W-:Y:S05]  /*2a90*/  @!P0 NANOSLEEP.SYNCS 0x989680 ;  /* 0x009896800000895d */ /* 0x004fea0003900000 */
[----:B------:R-:W2:Y:S02]  /*2aa0*/  @!P0 SYNCS.PHASECHK.TRANS64 P0, [R0+URZ+0x60], R3 ;  /* 0x00006003000085a7 */ /* 0x000ea400080010ff */
[----:B--2---:R-:W-:Y:S05]  /*2ab0*/  @P0 EXIT ;  /* 0x000000000000094d */ /* 0x004fea0003800000 */
[----:B------:R-:W-:Y:S05]  /*2ac0*/  BRA `(.L_x_46) ;  /* 0xfffffffc00ec7947 */ /* 0x000fea000383ffff */
.L_x_39:
[----:B------:R-:W-:-:S09]  /*2ad0*/  UISETP.NE.AND UP1, UPT, UR8, URZ, UPT ;  /* 0x000000ff0800728c */ /* 0x000fd2000bf25270 */
[----:B------:R-:W-:Y:S05]  /*2ae0*/  BRA.U UP1, `(.L_x_47) ;  /* 0x0000001101247547 */ /* 0x000fea000b800000 */
[----:B------:R-:W-:Y:S01]  /*2af0*/  UMOV UR4, 0x40 ;  /* 0x0000004000047882 */ /* 0x000fe20000000000 */
[----:B------:R-:W-:Y:S01]  /*2b00*/  NOP ;  /* 0x0000000000007918 */ /* 0x000fe20000000000 */
[----:B------:R-:W-:Y:S01]  /*2b10*/  ULEA UR4, UR37, UR4, 0x18 ;  /* 0x0000000425047291 */ /* 0x000fe2000f8ec0ff */
[----:B------:R-:W-:Y:S02]  /*2b20*/  UMOV UR5, 0x400 ;  /* 0x0000040000057882 */ /* 0x000fe40000000000 */
[----:B------:R-:W-:-:S06]  /*2b30*/  ULEA UR37, UR37, UR5, 0x18 ;  /* 0x0000000525257291 */ /* 0x000fcc000f8ec0ff */
[----:B------:R-:W1:Y:S02]  /*2b40*/  LDS.U8 R0, [UR4+0x1c] ;  /* 0x00001c04ff007984 */ /* 0x000e640008000000 */
[----:B-1----:R-:W-:-:S13]  /*2b50*/  ISETP.NE.AND P0, PT, R0, RZ, PT ;  /* 0x000000ff0000720c */ /* 0x002fda0003f05270 */
[----:B------:R-:W-:Y:S05]  /*2b60*/  @P0 BRA `(.L_x_48) ;  /* 0x0000000000580947 */ /* 0x000fea0003800000 */
[----:B------:R-:W-:-:S13]  /*2b70*/  ELECT P0, URZ, PT ;  /* 0x0000000000ff782f */ /* 0x000fda0003800000 */
[----:B------:R-:W-:Y:S05]  /*2b80*/  @!P0 BRA `(.L_x_49) ;  /* 0x0000000000608947 */ /* 0x000fea0003800000 */
[----:B------:R-:W-:Y:S01]  /*2b90*/  UMOV UR5, 0x10 ;  /* 0x0000001000057882 */ /* 0x000fe20000000000 */
[----:B------:R-:W-:Y:S01]  /*2ba0*/  HFMA2 R0, -RZ, RZ, 0, 5.9604644775390625e-08 ;  /* 0x00000001ff007431 */ /* 0x000fe200000001ff */
[----:B------:R-:W-:-:S03]  /*2bb0*/  MOV R2, 0xffff ;  /* 0x0000ffff00027802 */ /* 0x000fc60000000f00 */
[----:B------:R-:W-:Y:S04]  /*2bc0*/  DEPBAR.LE SB1, 0x36 ;  /* 0x00009d800000791a */ /* 0x000fe80000000000 */
[----:B------:R-:W1:Y:S02]  /*2bd0*/  UTCATOMSWS.FIND_AND_SET.ALIGN UP0, UR5, UR5 ;  /* 0x00000005000575e3 */ /* 0x000e640008000800 */
[----:B-1----:R-:W-:Y:S01]  /*2be0*/  MOV R3, UR5 ;  /* 0x0000000500037c02 */ /* 0x002fe20008000f00 */
[----:B------:R-:W-:Y:S06]  /*2bf0*/  BRA.U UP0, `(.L_x_50) ;  /* 0x0000000100187547 */ /* 0x000fec000b800000 */
.L_x_51:
[----:B------:R-:W-:Y:S05]  /*2c00*/  NANOSLEEP 0x64 ;  /* 0x000000640000795d */ /* 0x000fea0003800000 */
[----:B------:R-:W-:-:S05]  /*2c10*/  UMOV UR5, 0x10 ;  /* 0x0000001000057882 */ /* 0x000fca0000000000 */
[----:B------:R-:W-:Y:S04]  /*2c20*/  DEPBAR.LE SB1, 0x36 ;  /* 0x00009d800000791a */ /* 0x000fe80000000000 */
[----:B------:R-:W1:Y:S02]  /*2c30*/  UTCATOMSWS.FIND_AND_SET.ALIGN UP0, UR5, UR5 ;  /* 0x00000005000575e3 */ /* 0x000e640008000800 */
[----:B-1----:R-:W-:Y:S01]  /*2c40*/  MOV R3, UR5 ;  /* 0x0000000500037c02 */ /* 0x002fe20008000f00 */
[----:B------:R-:W-:Y:S05]  /*2c50*/  BRA.U !UP0, `(.L_x_51) ;  /* 0xfffffffd08e87547 */ /* 0x000fea000b83ffff */
.L_x_50:
[-C--:B------:R-:W-:Y:S02]  /*2c60*/  SHF.L.U32 R2, R2, R3.reuse, RZ ;  /* 0x0000000302027219 */ /* 0x080fe400000006ff */
[----:B------:R-:W-:Y:S01]  /*2c70*/  SHF.L.U32 R0, R0, R3, RZ ;  /* 0x0000000300007219 */ /* 0x000fe200000006ff */
[----:B------:R-:W-:Y:S02]  /*2c80*/  IMAD.SHL.U32 R3, R3, 0x20, RZ ;  /* 0x0000002003037824 */ /* 0x000fe400078e00ff */
[----:B------:R1:W-:Y:S04]  /*2c90*/  ATOMS.OR RZ, [UR4+0x14], R2 ;  /* 0x00001402ffff798c */ /* 0x0003e8000b000004 */
[----:B------:R1:W-:Y:S04]  /*2ca0*/  ATOMS.OR RZ, [UR4+0x18], R0 ;  /* 0x00001800ffff798c */ /* 0x0003e8000b000004 */
[----:B------:R1:W-:Y:S01]  /*2cb0*/  STS [UR37+0x100], R3 ;  /* 0x00010003ff007988 */ /* 0x0003e20008000825 */
[----:B------:R-:W-:Y:S05]  /*2cc0*/  BRA `(.L_x_49) ;  /* 0x0000000000107947 */ /* 0x000fea0003800000 */
.L_x_48:
[----:B------:R-:W-:Y:S02]  /*2cd0*/  MOV R0, 0xffffffff ;  /* 0xffffffff00007802 */ /* 0x000fe40000000f00 */
[----:B------:R-:W-:-:S03]  /*2ce0*/  MOV R2, 0x2d10 ;  /* 0x00002d1000027802 */ /* 0x000fc60000000f00 */
[----:B------:R1:W-:Y:S04]  /*2cf0*/  STS [UR37+0x100], R0 ;  /* 0x00010000ff007988 */ /* 0x0003e80008000825 */
[----:B-1-3-5:R-:W-:Y:S05]  /*2d00*/  CALL.REL.NOINC `($__internal_1_$__cuda_sm10x_tcgen05_guardrail_trap_phase_invalid_during_alloc) ;  /* 0x0000005400507944 */ /* 0x02afea0003c00000 */
.L_x_49:
[----:B------:R-:W-:Y:S05]  /*2d10*/  WARPSYNC.ALL ;  /* 0x0000000000007948 */ /* 0x000fea0003800000 */
[----:B------:R-:W2:Y:S01]  /*2d20*/  S2UR UR9, SR_CgaCtaId ;  /* 0x00000000000979c3 */ /* 0x000ea20000008800 */
[----:B------:R-:W-:Y:S01]  /*2d30*/  UMOV UR4, 0x400 ;  /* 0x0000040000047882 */ /* 0x000fe20000000000 */
[----:B------:R-:W-:-:S06]  /*2d40*/  NOP ;  /* 0x0000000000007918 */ /* 0x000fcc0000000000 */
[----:B------:R-:W-:Y:S06]  /*2d50*/  BAR.ARV 0x6, 0xa0 ;  /* 0x0182800000007b1d */ /* 0x000fec0000002000 */
[----:B------:R-:W4:Y:S01]  /*2d60*/  LDCU UR5, c[0x0][0x38c] ;  /* 0x00007180ff0577ac */ /* 0x000f220008000800 */
[----:B------:R-:W-:Y:S01]  /*2d70*/  IMAD.MOV.U32 R11, RZ, RZ, 0x1 ;  /* 0x00000001ff0b7424 */ /* 0x000fe200078e00ff */
[----:B------:R-:W-:Y:S01]  /*2d80*/  CS2R R8, SRZ ;  /* 0x0000000000087805 */ /* 0x000fe2000001ff00 */
[----:B------:R-:W-:Y:S01]  /*2d90*/  IMAD.MOV.U32 R10, RZ, RZ, RZ ;  /* 0x000000ffff0a7224 */ /* 0x000fe200078e00ff */
[----:B------:R-:W-:Y:S01]  /*2da0*/  UMOV UR12, URZ ;  /* 0x000000ff000c7c82 */ /* 0x000fe20008000000 */
[----:B------:R-:W-:Y:S01]  /*2db0*/  UMOV UR11, URZ ;  /* 0x000000ff000b7c82 */ /* 0x000fe20008000000 */
[----:B------:R-:W-:Y:S01]  /*2dc0*/  UMOV UR30, 0x0 ;  /* 0x00000000001e7882 */ /* 0x000fe20000000000 */
[----:B------:R-:W-:Y:S01]  /*2dd0*/  UMOV UR31, 0x81804a0 ;  /* 0x081804a0001f7882 */ /* 0x000fe20000000000 */
[----:B------:R-:W-:Y:S01]  /*2de0*/  UMOV UR28, 0x0 ;  /* 0x00000000001c7882 */ /* 0x000fe20000000000 */
[----:B------:R-:W-:Y:S01]  /*2df0*/  UMOV UR29, 0x81804a0 ;  /* 0x081804a0001d7882 */ /* 0x000fe20000000000 */
[----:B--2---:R-:W-:Y:S01]  /*2e00*/  ULEA UR9, UR9, UR4, 0x18 ;  /* 0x0000000409097291 */ /* 0x004fe2000f8ec0ff */
[----:B------:R-:W2:Y:S03]  /*2e10*/  LDCU UR4, c[0x0][0x38c] ;  /* 0x00007180ff0477ac */ /* 0x000ea60008000800 */
[----:B------:R-:W-:Y:S01]  /*2e20*/  UIADD3 UR10, UPT, UPT, UR9, 0x6300, URZ ;  /* 0x00006300090a7890 */ /* 0x000fe2000fffe0ff */
[----:B------:R-:W-:-:S04]  /*2e30*/  UMOV UR26, 0x0 ;  /* 0x00000000001a7882 */ /* 0x000fc80000000000 */
[----:B-1----:R-:W1:Y:S01]  /*2e40*/  LDS R0, [UR9+0x100] ;  /* 0x00010009ff007984 */ /* 0x002e620008000800 */
[----:B------:R-:W-:Y:S01]  /*2e50*/  USHF.R.U32.HI UR10, URZ, 0x4, UR10 ;  /* 0x00000004ff0a7899 */ /* 0x000fe2000801160a */
[----:B------:R-:W-:Y:S01]  /*2e60*/  UMOV UR27, 0x81804a0 ;  /* 0x081804a0001b7882 */ /* 0x000fe20000000000 */
[----:B------:R-:W-:Y:S02]  /*2e70*/  UMOV UR24, 0x0 ;  /* 0x0000000000187882 */ /* 0x000fe40000000000 */
[----:B------:R-:W-:Y:S01]  /*2e80*/  ULOP3.LUT UR10, UR10, 0x3fff, URZ, 0xc0, !UPT ;  /* 0x00003fff0a0a7892 */ /* 0x000fe2000f8ec0ff */
[----:B------:R-:W-:Y:S01]  /*2e90*/  UMOV UR25, 0x81804a0 ;  /* 0x081804a000197882 */ /* 0x000fe20000000000 */
[----:B------:R-:W-:Y:S01]  /*2ea0*/  UMOV UR22, 0x0 ;  /* 0x0000000000167882 */ /* 0x000fe20000000000 */
[----:B------:R-:W-:Y:S01]  /*2eb0*/  UMOV UR23, 0x81804a0 ;  /* 0x081804a000177882 */ /* 0x000fe20000000000 */
[----:B------:R-:W-:Y:S01]  /*2ec0*/  UMOV UR20, 0x0 ;  /* 0x0000000000147882 */ /* 0x000fe20000000000 */
[----:B--2---:R-:W-:Y:S01]  /*2ed0*/  UIADD3 UR4, UPT, UPT, UR4, 0xff, URZ ;  /* 0x000000ff04047890 */ /* 0x004fe2000fffe0ff */
[----:B------:R-:W-:Y:S01]  /*2ee0*/  UMOV UR21, 0x81804a0 ;  /* 0x081804a000157882 */ /* 0x000fe20000000000 */
[----:B------:R-:W-:-:S02]  /*2ef0*/  ULOP3.LUT UR10, UR10, 0x10000, URZ, 0xfc, !UPT ;  /* 0x000100000a0a7892 */ /* 0x000fc4000f8efcff */
[----:B------:R-:W-:Y:S02]  /*2f00*/  USHF.R.S32.HI UR8, URZ, 0x1f, UR4 ;  /* 0x0000001fff087899 */ /* 0x000fe40008011404 */
[----:B----4-:R-:W-:Y:S02]  /*2f10*/  UISETP.GE.AND UP3, UPT, UR5, 0x1, UPT ;  /* 0x000000010500788c */ /* 0x010fe4000bf66270 */
[----:B------:R-:W-:Y:S02]  /*2f20*/  ULEA.HI UR8, UR8, UR4, URZ, 0x8 ;  /* 0x0000000408087291 */ /* 0x000fe4000f8f40ff */
[----:B------:R-:W-:Y:S02]  /*2f30*/  UIADD3 UR4, UPT, UPT, UR9, 0x1e300, URZ ;  /* 0x0001e30009047890 */ /* 0x000fe4000fffe0ff */
[----:B------:R-:W-:Y:S02]  /*2f40*/  USHF.R.S32.HI UR8, URZ, 0x8, UR8 ;  /* 0x00000008ff087899 */ /* 0x000fe40008011408 */
[----:B------:R-:W-:-:S02]  /*2f50*/  USHF.R.U32.HI UR4, URZ, 0x4, UR4 ;  /* 0x00000004ff047899 */ /* 0x000fc40008011604 */
[----:B------:R-:W-:Y:S02]  /*2f60*/  UISETP.LT.AND UP0, UPT, UR8, 0x1, UPT ;  /* 0x000000010800788c */ /* 0x000fe4000bf01270 */
[----:B------:R-:W-:Y:S02]  /*2f70*/  ULOP3.LUT UR4, UR4, 0x3fff, URZ, 0xc0, !UPT ;  /* 0x00003fff04047892 */ /* 0x000fe4000f8ec0ff */
[----:B------:R-:W-:Y:S02]  /*2f80*/  USEL UR16, UR8, 0x1, !UP0 ;  /* 0x0000000108107887 */ /* 0x000fe4000c000000 */
[----:B------:R-:W-:Y:S02]  /*2f90*/  ULOP3.LUT UR4, UR4, 0x10000, URZ, 0xfc, !UPT ;  /* 0x0001000004047892 */ /* 0x000fe4000f8efcff */
[----:B------:R-:W-:Y:S01]  /*2fa0*/  UIADD3 UR16, UPT, UPT, -UR16, URZ, URZ ;  /* 0x000000ff10107290 */ /* 0x000fe2000fffe1ff */
[----:B------:R-:W-:Y:S01]  /*2fb0*/  UMOV UR34, 0x0 ;  /* 0x0000000000227882 */ /* 0x000fe20000000000 */
[----:B------:R-:W-:Y:S01]  /*2fc0*/  UMOV UR35, 0x81804a0 ;  /* 0x081804a000237882 */ /* 0x000fe20000000000 */
[----:B-1----:R-:W-:Y:S01]  /*2fd0*/  R2UR UR13, R0 ;  /* 0x00000000000d72ca */ /* 0x002fe200000e0000 */
[----:B------:R-:W-:Y:S01]  /*2fe0*/  UMOV UR32, 0x0 ;  /* 0x0000000000207882 */ /* 0x000fe20000000000 */
[----:B------:R-:W-:-:S13]  /*2ff0*/  UMOV UR33, 0x81804a0 ;  /* 0x081804a000217882 */ /* 0x000fda0000000000 */
.L_x_58:
[----:B------:R-:W-:Y:S02]  /*3000*/  LEA R0, R10, UR9, 0x3 ;  /* 0x000000090a007c11 */ /* 0x000fe4000f8e18ff */
[----:B------:R-:W-:Y:S02]  /*3010*/  SHF.L.U32 R5, R9, 0x1f, RZ ;  /* 0x0000001f09057819 */ /* 0x000fe400000006ff */
[----:B------:R-:W-:Y:S01]  /*3020*/  PLOP3.LUT P0, PT, PT, PT, UP3, 0x80, 0x8 ;  /* 0x000000000008781c */ /* 0x000fe20003f0f038 */
[----:B------:R-:W-:Y:S01]  /*3030*/  VIADD R3, R0, 0x60 ;  /* 0x0000006000037836 */ /* 0x000fe20000000000 */
[----:B-1----:R-:W1:Y:S02]  /*3040*/  SYNCS.PHASECHK.TRANS64.TRYWAIT P1, [R0+URZ+0x50], R5 ;  /* 0x00005005000075a7 */ /* 0x002e6400080211ff */
[----:B-1--4-:R-:W-:Y:S09]  /*3050*/  @!P1 BRA `(.L_x_52) ;  /* 0x0000004c00489947 */ /* 0x012ff20003800000 */
.L_x_109:
[----:B------:R-:W-:Y:S01]  /*3060*/  LEA R4, R10, UR9, 0x4 ;  /* 0x000000090a047c11 */ /* 0x000fe2000f8e20ff */
[----:B------:R-:W-:Y:S01]  /*3070*/  @UP3 ULEA UR5, UR11, UR9, 0x3 ;  /* 0x000000090b053291 */ /* 0x000fe2000f8e18ff */
[----:B------:R-:W-:Y:S01]  /*3080*/  PLOP3.LUT P2, PT, PT, PT, PT, 0x80, 0x8 ;  /* 0x000000000008781c */ /* 0x000fe20003f4f070 */
[----:B------:R-:W-:Y:S01]  /*3090*/  ULEA UR14, UR12, UR9, 0x3 ;  /* 0x000000090c0e7291 */ /* 0x000fe2000f8e18ff */
[----:B------:R-:W-:Y:S01]  /*30a0*/  PRMT R3, RZ, 0x654, R3 ;  /* 0x00000654ff037816 */ /* 0x000fe20000000003 */
[----:B------:R-:W-:Y:S01]  /*30b0*/  UIMAD UR15, UR12, 0x60, UR13 ;  /* 0x000000600c0f78a4 */ /* 0x000fe2000f8e020d */
[----:B-1----:R-:W1:Y:S01]  /*30c0*/  LDS.128 R4, [R4+0xe0] ;  /* 0x0000e00004047984 */ /* 0x002e620000000c00 */
[----:B------:R-:W-:Y:S02]  /*30d0*/  @P0 SHF.L.U32 R2, R8, 0x1f, RZ ;  /* 0x0000001f08020819 */ /* 0x000fe400000006ff */
[----:B------:R-:W-:Y:S01]  /*30e0*/  SHF.L.U32 R0, R11, 0x1f, RZ ;  /* 0x0000001f0b007819 */ /* 0x000fe200000006ff */
[----:B------:R-:W-:Y:S01]  /*30f0*/  @!PT LDS RZ, [RZ] ;  /* 0x00000000fffff984 */ /* 0x000fe20000000800 */
[----:B------:R-:W-:Y:S01]  /*3100*/  @!PT LDS RZ, [RZ] ;  /* 0x00000000fffff984 */ /* 0x000fe20000000800 */
[----:B------:R-:W-:Y:S01]  /*3110*/  @!PT LDS RZ, [RZ] ;  /* 0x00000000fffff984 */ /* 0x000fe20000000800 */
[----:B------:R-:W-:Y:S01]  /*3120*/  @!PT LDS RZ, [RZ] ;  /* 0x00000000fffff984 */ /* 0x000fe20000000800 */
[----:B------:R2:W-:Y:S06]  /*3130*/  MEMBAR.ALL.CTA ;  /* 0x0000000000007992 */ /* 0x0005ec0000008000 */
[----:B--2---:R-:W2:Y:S02]  /*3140*/  FENCE.VIEW.ASYNC.S ;  /* 0x00000000000073c6 */ /* 0x004ea40000000000 */
[----:B--2---:R2:W-:Y:S01]  /*3150*/  SYNCS.ARRIVE.TRANS64.RED.A1T0 RZ, [R3+URZ], RZ ;  /* 0x000000ff03ff79a7 */ /* 0x0045e200081004ff */
[----:B------:R2:W4:Y:S01]  /*3160*/  @P0 SYNCS.PHASECHK.TRANS64.TRYWAIT P2, [UR5], R2 ;  /* 0x00000002ff0005a7 */ /* 0x0005220008041105 */
[----:B-1----:R-:W-:Y:S01]  /*3170*/  LOP3.LUT P1, RZ, R6, 0x1, RZ, 0xc0, !PT ;  /* 0x0000000106ff7812 */ /* 0x002fe2000782c0ff */
[----:B------:R-:W1:Y:S02]  /*3180*/  SYNCS.PHASECHK.TRANS64.TRYWAIT P0, [UR14+0x90], R0 ;  /* 0x00009000ff0075a7 */ /* 0x000e64000800110e */
[----:B-12-4-:R-:W-:Y:S10]  /*3190*/  @!P0 BRA `(.L_x_53) ;  /* 0x0000004c000c8947 */ /* 0x016ff40003800000 */
.L_x_111:
[----:B------:R-:W-:Y:S01]  /*31a0*/  IADD3 R10, PT, PT, R10, 0x1, RZ ;  /* 0x000000010a0a7810 */ /* 0x000fe20007ffe0ff */
[----:B------:R-:W-:Y:S06]  /*31b0*/  BRA.U !UP3, `(.L_x_54) ;  /* 0x000000050b107547 */ /* 0x000fec000b800000 */
[----:B------:R-:W-:Y:S01]  /*31c0*/  UPLOP3.LUT UP4, UPT, UPT, UPT, UPT, 0x40, 0x4 ;  /* 0x000000000004789c */ /* 0x000fe20003f8e870 */
[----:B------:R-:W-:Y:S01]  /*31d0*/  UMOV UR18, UR16 ;  /* 0x0000001000127c82 */ /* 0x000fe20008000000 */
[----:B------:R-:W-:Y:S01]  /*31e0*/  UMOV UR17, UR8 ;  /* 0x0000000800117c82 */ /* 0x000fe20008000000 */
[----:B------:R-:W-:-:S08]  /*31f0*/  UMOV UR5, UR11 ;  /* 0x0000000b00057c82 */ /* 0x000fd00008000000 */
.L_x_57:
[----:B------:R-:W-:Y:S02]  /*3200*/  UIADD3 UR18, UPT, UPT, UR18, 0x1, URZ ;  /* 0x0000000112127890 */ /* 0x000fe4000fffe0ff */
[----:B--2---:R-:W-:Y:S02]  /*3210*/  ULEA UR19, UR5, UR9, 0x3 ;  /* 0x0000000905137291 */ /* 0x004fe4000f8e18ff */
[----:B------:R-:W-:Y:S01]  /*3220*/  UISETP.NE.AND UP0, UPT, UR18, URZ, UPT ;  /* 0x000000ff1200728c */ /* 0x000fe2000bf05270 */
[----:B----4-:R-:W-:Y:S10]  /*3230*/  @P2 BRA `(.L_x_55) ;  /* 0x00000000000c2947 */ /* 0x010ff40003800000 */
[----:B-1----:R-:W-:Y:S04]  /*3240*/  SHF.L.U32 R3, R8, 0x1f, RZ ;  /* 0x0000001f08037819 */ /* 0x002fe800000006ff */
[----:B------:R-:W1:Y:S02]  /*3250*/  SYNCS.PHASECHK.TRANS64.TRYWAIT P0, [UR19], R3 ;  /* 0x00000003ff0075a7 */ /* 0x000e640008001113 */
[----:B-1----:R-:W-:Y:S05]  /*3260*/  @!P0 BRA `(.L_x_56) ;  /* 0x0000004800f08947 */ /* 0x002fea0003800000 */
.L_x_55:
[----:B------:R-:W-:Y:S01]  /*3270*/  UISETP.NE.AND UP1, UPT, UR17, 0x1, UPT ;  /* 0x000000011100788c */ /* 0x000fe2000bf25270 */
[----:B------:R-:W-:Y:S01]  /*3280*/  PLOP3.LUT P2, PT, PT, PT, PT, 0x80, 0x8 ;  /* 0x000000000008781c */ /* 0x000fe20003f4f070 */
[----:B------:R-:W-:Y:S02]  /*3290*/  UIADD3 UR11, UPT, UPT, UR5, 0x1, URZ ;  /* 0x00000001050b7890 */ /* 0x000fe4000fffe0ff */
[----:B------:R-:W-:Y:S02]  /*32a0*/  UIMAD UR6, UR5, 0x600, UR4 ;  /* 0x00000600050678a4 */ /* 0x000fe4000f8e0204 */
[----:B------:R-:W-:Y:S01]  /*32b0*/  UISETP.NE.AND UP2, UPT, UR11, 0x3, UPT ;  /* 0x000000030b00788c */ /* 0x000fe2000bf45270 */
[----:B------:R-:W-:Y:S01]  /*32c0*/  PLOP3.LUT P0, PT, PT, PT, UP1, 0x80, 0x8 ;  /* 0x000000000008781c */ /* 0x000fe20003f0f018 */
[----:B------:R-:W-:Y:S02]  /*32d0*/  ULEA UR64, UR5, UR10, 0xb ;  /* 0x0000000a05407291 */ /* 0x000fe4000f8e58ff */
[----:B------:R-:W-:Y:S02]  /*32e0*/  USEL UR37, URZ, 0x1, UP2 ;  /* 0x00000001ff257887 */ /* 0x000fe40009000000 */
[----:B------:R-:W-:Y:S02]  /*32f0*/  USEL UR11, UR11, URZ, UP2 ;  /* 0x000000ff0b0b7287 */ /* 0x000fe40009000000 */
[----:B------:R-:W-:Y:S02]  /*3300*/  UIADD3 UR62, UPT, UPT, UR6, 0x2, URZ ;  /* 0x00000002063e7890 */ /* 0x000fe4000fffe0ff */
[----:B------:R-:W-:Y:S01]  /*3310*/  @UP1 ULEA UR36, UR11, UR9, 0x3 ;  /* 0x000000090b241291 */ /* 0x000fe2000f8e18ff */
[----:B------:R-:W-:Y:S01]  /*3320*/  LOP3.LUT R8, R8, UR37, RZ, 0x3c, !PT ;  /* 0x0000002508087c12 */ /* 0x000fe2000f8e3cff */
[----:B------:R-:W-:Y:S02]  /*3330*/  UIADD3 UR60, UPT, UPT, UR64, 0x2, URZ ;  /* 0x00000002403c7890 */ /* 0x000fe4000fffe0ff */
[----:B------:R-:W-:Y:S01]  /*3340*/  UIADD3 UR58, UPT, UPT, UR6, 0x4, URZ ;  /* 0x00000004063a7890 */ /* 0x000fe2000fffe0ff */
[----:B-1----:R-:W-:Y:S01]  /*3350*/  @P0 SHF.L.U32 R0, R8, 0x1f, RZ ;  /* 0x0000001f08000819 */ /* 0x002fe200000006ff */
[----:B------:R-:W-:Y:S02]  /*3360*/  UIADD3 UR56, UPT, UPT, UR64, 0x4, URZ ;  /* 0x0000000440387890 */ /* 0x000fe4000fffe0ff */
[----:B------:R-:W-:Y:S01]  /*3370*/  UIADD3 UR54, UPT, UPT, UR6, 0x6, URZ ;  /* 0x0000000606367890 */ /* 0x000fe2000fffe0ff */
[----:B------:R2:W4:Y:S01]  /*3380*/  @P0 SYNCS.PHASECHK.TRANS64.TRYWAIT P2, [UR36], R0 ;  /* 0x00000000ff0005a7 */ /* 0x0005220008041124 */
[----:B------:R-:W-:Y:S02]  /*3390*/  UIADD3 UR52, UPT, UPT, UR64, 0x6, URZ ;  /* 0x0000000640347890 */ /* 0x000fe4000fffe0ff */
        /* <DEDUP_REMOVED lines=9> */
[----:B------:R-:W-:Y:S01]  /*3430*/  UIADD3 UR17, UPT, UPT, UR17, -0x1, URZ ;  /* 0xffffffff11117890 */ /* 0x000fe2000fffe0ff */
[----:B------:R-:W-:Y:S01]  /*3440*/  UMOV UR7, 0x40004040 ;  /* 0x4000404000077882 */ /* 0x000fe20000000000 */
[----:B------:R-:W-:Y:S01]  /*3450*/  UMOV UR65, 0x40004040 ;  /* 0x4000404000417882 */ /* 0x000fe20000000000 */
[----:B------:R-:W-:Y:S01]  /*3460*/  UMOV UR63, 0x40004040 ;  /* 0x40004040003f7882 */ /* 0x000fe20000000000 */
[----:B------:R2:W-:Y:S01]  /*3470*/  UTCIMMA gdesc[UR64], gdesc[UR6], tmem[UR15], tmem[UR30], idesc[UR31], UP4 ;  /* 0x00ff1e06400075ea */ /* 0x0005e2000a00010f */
[----:B------:R-:W-:Y:S01]  /*3480*/  UPLOP3.LUT UP4, UPT, UPT, UPT, UPT, 0x80, 0x8 ;  /* 0x000000000008789c */ /* 0x000fe20003f8f070 */
[----:B------:R-:W-:Y:S01]  /*3490*/  UMOV UR61, 0x40004040 ;  /* 0x40004040003d7882 */ /* 0x000fe20000000000 */
[----:B------:R-:W-:Y:S01]  /*34a0*/  UMOV UR59, 0x40004040 ;  /* 0x40004040003b7882 */ /* 0x000fe20000000000 */
[----:B------:R2:W-:Y:S01]  /*34b0*/  UTCIMMA gdesc[UR60], gdesc[UR62], tmem[UR15], tmem[UR28], idesc[UR29], UPT ;  /* 0x00ff1c3e3c0075ea */ /* 0x0005e2000b80010f */
        /* <DEDUP_REMOVED lines=14> */
[----:B------:R-:W-:Y:S01]  /*35a0*/  UMOV UR37, 0x40004040 ;  /* 0x4000404000257882 */ /* 0x000fe20000000000 */
[----:B------:R2:W-:Y:S01]  /*35b0*/  UTCIMMA gdesc[UR40], gdesc[UR42], tmem[UR15], tmem[UR34], idesc[UR35], UPT ;  /* 0x00ff222a280075ea */ /* 0x0005e2000b80010f */
[----:B------:R2:W-:Y:S01]  /*35c0*/  UTCIMMA gdesc[UR36], gdesc[UR38], tmem[UR15], tmem[UR32], idesc[UR33], UPT ;  /* 0x00ff2026240075ea */ /* 0x0005e2000b80010f */
[----:B------:R2:W-:Y:S01]  /*35d0*/  UTCBAR [UR19], URZ ;  /* 0x000000ff130073e9 */ /* 0x0005e200080000ff */
[----:B------:R-:W-:Y:S01]  /*35e0*/  UMOV UR5, UR11 ;  /* 0x0000000b00057c82 */ /* 0x000fe20008000000 */
[----:B------:R-:W-:Y:S05]  /*35f0*/  BRA.U UP0, `(.L_x_57) ;  /* 0xfffffffd00007547 */ /* 0x000fea000b83ffff */
.L_x_54:
[----:B------:R-:W-:Y:S01]  /*3600*/  UIADD3 UR12, UPT, UPT, UR12, 0x1, URZ ;  /* 0x000000010c0c7890 */ /* 0x000fe2000fffe0ff */
[C---:B------:R-:W-:Y:S01]  /*3610*/  ISETP.NE.AND P0, PT, R10.reuse, 0x2, PT ;  /* 0x000000020a00780c */ /* 0x040fe20003f05270 */
[----:B------:R-:W-:Y:S02]  /*3620*/  UIADD3 UR14, UPT, UPT, UR14, 0x70, URZ ;  /* 0x000000700e0e7890 */ /* 0x000fe4000fffe0ff */
[----:B------:R-:W-:Y:S01]  /*3630*/  UISETP.NE.AND UP0, UPT, UR12, 0x4, UPT ;  /* 0x000000040c00788c */ /* 0x000fe2000bf05270 */
[----:B-12---:R-:W-:Y:S02]  /*3640*/  SEL R0, RZ, 0x1, P0 ;  /* 0x00000001ff007807 */ /* 0x006fe40000000000 */
[----:B------:R-:W-:Y:S01]  /*3650*/  SEL R10, R10, RZ, P0 ;  /* 0x000000ff0a0a7207 */ /* 0x000fe20000000000 */
[----:B------:R-:W-:Y:S01]  /*3660*/  USEL UR5, URZ, 0x1, UP0 ;  /* 0x00000001ff057887 */ /* 0x000fe20008000000 */
[----:B------:R-:W-:Y:S01]  /*3670*/  LOP3.LUT R9, R9, R0, RZ, 0x3c, !PT ;  /* 0x0000000009097212 */ /* 0x000fe200078e3cff */
[----:B------:R-:W-:Y:S01]  /*3680*/  USEL UR12, UR12, URZ, UP0 ;  /* 0x000000ff0c0c7287 */ /* 0x000fe20008000000 */
[----:B------:R1:W-:Y:S03]  /*3690*/  UTCBAR [UR14], URZ ;  /* 0x000000ff0e0073e9 */ /* 0x0003e600080000ff */
[----:B------:R-:W-:Y:S01]  /*36a0*/  LOP3.LUT R11, R11, UR5, RZ, 0x3c, !PT ;  /* 0x000000050b0b7c12 */ /* 0x000fe2000f8e3cff */
[----:B------:R-:W-:Y:S07]  /*36b0*/  @P1 BRA `(.L_x_58) ;  /* 0xfffffff800501947 */ /* 0x000fee000383ffff */
[----:B------:R-:W2:Y:S01]  /*36c0*/  S2UR UR4, SR_CgaCtaId ;  /* 0x00000000000479c3 */ /* 0x000ea20000008800 */
[----:B------:R-:W-:Y:S01]  /*36d0*/  ELECT P0, URZ, PT ;  /* 0x0000000000ff782f */ /* 0x000fe20003800000 */
[----:B------:R-:W-:Y:S01]  /*36e0*/  IMAD.MOV.U32 R0, RZ, RZ, 0x1 ;  /* 0x00000001ff007424 */ /* 0x000fe200078e00ff */
[----:B------:R-:W-:Y:S01]  /*36f0*/  UIADD3 UR9, UPT, UPT, UR9, 0x90, URZ ;  /* 0x0000009009097890 */ /* 0x000fe2000fffe0ff */
[----:B------:R-:W-:Y:S01]  /*3700*/  SHF.L.U32 R3, R11, 0x1f, RZ ;  /* 0x0000001f0b037819 */ /* 0x000fe200000006ff */
[----:B------:R-:W-:-:S03]  /*3710*/  UMOV UR5, 0x40 ;  /* 0x0000004000057882 */ /* 0x000fc60000000000 */
[----:B------:R-:W-:Y:S01]  /*3720*/  UVIRTCOUNT.DEALLOC.SMPOOL 0x80 ;  /* 0x000000800000784c */ /* 0x000fe20000000000 */
[----:B--2---:R-:W-:Y:S02]  /*3730*/  ULEA UR4, UR4, UR5, 0x18 ;  /* 0x0000000504047291 */ /* 0x004fe4000f8ec0ff */
[----:B------:R-:W-:-:S07]  /*3740*/  ULEA UR5, UR12, UR9, 0x3 ;  /* 0x000000090c057291 */ /* 0x000fce000f8e18ff */
[----:B------:R2:W-:Y:S02]  /*3750*/  @P0 STS.U8 [UR4+0x1c], R0 ;  /* 0x00001c00ff000988 */ /* 0x0005e40008000004 */
[----:B------:R-:W3:Y:S02]  /*3760*/  SYNCS.PHASECHK.TRANS64.TRYWAIT P0, [UR5], R3 ;  /* 0x00000003ff0075a7 */ /* 0x000ee40008001105 */
[----:B--23--:R-:W-:Y:S05]  /*3770*/  @!P0 BRA `(.L_x_59) ;  /* 0x0000004400c48947 */ /* 0x00cfea0003800000 */
.L_x_114:
[----:B------:R-:W-:-:S04]  /*3780*/  UIADD3 UR6, UPT, UPT, UR12, 0x1, URZ ;  /* 0x000000010c067890 */ /* 0x000fc8000fffe0ff */
[----:B------:R-:W-:-:S04]  /*3790*/  UISETP.NE.AND UP0, UPT, UR6, 0x4, UPT ;  /* 0x000000040600788c */ /* 0x000fc8000bf05270 */
[----:B------:R-:W-:Y:S02]  /*37a0*/  USEL UR7, URZ, 0x1, UP0 ;  /* 0x00000001ff077887 */ /* 0x000fe40008000000 */
[----:B------:R-:W-:-:S04]  /*37b0*/  USEL UR6, UR6, URZ, UP0 ;  /* 0x000000ff06067287 */ /* 0x000fc80008000000 */
[----:B------:R-:W-:Y:S01]  /*37c0*/  ULEA UR5, UR6, UR9, 0x3 ;  /* 0x0000000906057291 */ /* 0x000fe2000f8e18ff */
[----:B------:R-:W-:-:S04]  /*37d0*/  LOP3.LUT R2, R11, UR7, RZ, 0x3c, !PT ;  /* 0x000000070b027c12 */ /* 0x000fc8000f8e3cff */
[----:B--2---:R-:W-:-:S04]  /*37e0*/  SHF.L.U32 R3, R2, 0x1f, RZ ;  /* 0x0000001f02037819 */ /* 0x004fc800000006ff */
[----:B------:R-:W2:Y:S02]  /*37f0*/  SYNCS.PHASECHK.TRANS64.TRYWAIT P0, [UR5], R3 ;  /* 0x00000003ff0075a7 */ /* 0x000ea40008001105 */
[----:B--2---:R-:W-:Y:S05]  /*3800*/  @!P0 BRA `(.L_x_60) ;  /* 0x0000004400b88947 */ /* 0x004fea0003800000 */
.L_x_116:
        /* <DEDUP_REMOVED lines=9> */
.L_x_118:
[----:B------:R-:W-:-:S04]  /*38a0*/  UIADD3 UR6, UPT, UPT, UR6, 0x1, URZ ;  /* 0x0000000106067890 */ /* 0x000fc8000fffe0ff */
[----:B------:R-:W-:-:S04]  /*38b0*/  UISETP.NE.AND UP0, UPT, UR6, 0x4, UPT ;  /* 0x000000040600788c */ /* 0x000fc8000bf05270 */
[----:B------:R-:W-:Y:S02]  /*38c0*/  USEL UR5, URZ, 0x1, UP0 ;  /* 0x00000001ff057887 */ /* 0x000fe40008000000 */
[----:B------:R-:W-:-:S04]  /*38d0*/  USEL UR6, UR6, URZ, UP0 ;  /* 0x000000ff06067287 */ /* 0x000fc80008000000 */
[----:B------:R-:W-:Y:S01]  /*38e0*/  ULEA UR6, UR6, UR9, 0x3 ;  /* 0x0000000906067291 */ /* 0x000fe2000f8e18ff */
[----:B--2---:R-:W-:-:S04]  /*38f0*/  LOP3.LUT R3, R2, UR5, RZ, 0x3c, !PT ;  /* 0x0000000502037c12 */ /* 0x004fc8000f8e3cff */
[----:B------:R-:W-:-:S04]  /*3900*/  SHF.L.U32 R3, R3, 0x1f, RZ ;  /* 0x0000001f03037819 */ /* 0x000fc800000006ff */
[----:B------:R-:W2:Y:S02]  /*3910*/  SYNCS.PHASECHK.TRANS64.TRYWAIT P0, [UR6], R3 ;  /* 0x00000003ff0075a7 */ /* 0x000ea40008001106 */
[----:B--2---:R-:W-:Y:S05]  /*3920*/  @!P0 BRA `(.L_x_62) ;  /* 0x0000004400a08947 */ /* 0x004fea0003800000 */
.L_x_120:
[----:B------:R-:W-:Y:S01]  /*3930*/  NOP ;  /* 0x0000000000007918 */ /* 0x000fe20000000000 */
[----:B--2---:R-:W2:Y:S01]  /*3940*/  LDS R0, [UR4+0x14] ;  /* 0x00001404ff007984 */ /* 0x004ea20008000800 */
[----:B------:R-:W-:Y:S01]  /*3950*/  ULOP3.LUT UR6, UR13, 0xffff, URZ, 0xc0, !UPT ;  /* 0x0000ffff0d067892 */ /* 0x000fe2000f8ec0ff */
[----:B------:R-:W-:Y:S01]  /*3960*/  UMOV UR8, 0xffff ;  /* 0x0000ffff00087882 */ /* 0x000fe20000000000 */
[----:B------:R-:W-:Y:S02]  /*3970*/  UMOV UR5, 0x1 ;  /* 0x0000000100057882 */ /* 0x000fe40000000000 */
[----:B------:R-:W-:-:S04]  /*3980*/  USHF.R.U32.HI UR6, URZ, 0x5, UR6 ;  /* 0x00000005ff067899 */ /* 0x000fc80008011606 */
[----:B------:R-:W-:Y:S02]  /*3990*/  USHF.L.U32 UR8, UR8, UR6, URZ ;  /* 0x0000000608087299 */ /* 0x000fe400080006ff */
[----:B------:R-:W-:-:S04]  /*39a0*/  USHF.L.U32 UR5, UR5, UR6, URZ ;  /* 0x0000000605057299 */ /* 0x000fc800080006ff */
[----:B--2---:R-:W-:-:S04]  /*39b0*/  LOP3.LUT R0, R0, UR8, RZ, 0xc0, !PT ;  /* 0x0000000800007c12 */ /* 0x004fc8000f8ec0ff */
[----:B------:R-:W-:-:S13]  /*39c0*/  ISETP.NE.AND P0, PT, R0, UR8, PT ;  /* 0x0000000800007c0c */ /* 0x000fda000bf05270 */
[----:B------:R-:W-:Y:S05]  /*39d0*/  @P0 BRA `(.L_x_63) ;  /* 0x0000000000580947 */ /* 0x000fea0003800000 */
[----:B------:R-:W2:Y:S02]  /*39e0*/  LDS R0, [UR4+0x18] ;  /* 0x00001804ff007984 */ /* 0x000ea40008000800 */
[----:B--2---:R-:W-:-:S04]  /*39f0*/  LOP3.LUT R0, R0, UR5, RZ, 0xc0, !PT ;  /* 0x0000000500007c12 */ /* 0x004fc8000f8ec0ff */
[----:B------:R-:W-:-:S13]  /*3a00*/  ISETP.NE.AND P0, PT, R0, UR5, PT ;  /* 0x0000000500007c0c */ /* 0x000fda000bf05270 */
[----:B------:R-:W-:Y:S05]  /*3a10*/  @P0 BRA `(.L_x_64) ;  /* 0x00000000003c0947 */ /* 0x000fea0003800000 */
[----:B------:R-:W2:Y:S01]  /*3a20*/  S2R R2, SR_LANEID ;  /* 0x0000000000027919 */ /* 0x000ea20000000000 */
[----:B------:R-:W-:Y:S01]  /*3a30*/  ULOP3.LUT UR8, URZ, UR8, URZ, 0x33, !UPT ;  /* 0x00000008ff087292 */ /* 0x000fe2000f8e33ff */
[----:B------:R-:W-:Y:S01]  /*3a40*/  LOP3.LUT R4, RZ, UR5, RZ, 0x33, !PT ;  /* 0x00000005ff047c12 */ /* 0x000fe2000f8e33ff */
[----:B------:R-:W-:Y:S02]  /*3a50*/  VOTEU.ANY UR7, UPT, PT ;  /* 0x0000000000077886 */ /* 0x000fe400038e0100 */
[----:B------:R-:W-:Y:S01]  /*3a60*/  UFLO.U32 UR7, UR7 ;  /* 0x00000007000772bd */ /* 0x000fe200080e0000 */
[----:B------:R-:W3:Y:S01]  /*3a70*/  REDUX UR5, R4 ;  /* 0x00000000040573c4 */ /* 0x000ee20000000000 */
[----:B------:R-:W-:-:S06]  /*3a80*/  IMAD.U32 R0, RZ, RZ, UR8 ;  /* 0x00000008ff007e24 */ /* 0x000fcc000f8e00ff */
[----:B------:R1:W-:Y:S01]  /*3a90*/  UTCATOMSWS.AND URZ, UR8 ;  /* 0x0000000800ff79e3 */ /* 0x0003e20008000000 */
[----:B------:R-:W4:Y:S01]  /*3aa0*/  REDUX UR6, R0 ;  /* 0x00000000000673c4 */ /* 0x000f220000000000 */
[----:B--2---:R-:W-:Y:S01]  /*3ab0*/  ISETP.EQ.U32.AND P0, PT, R2, UR7, PT ;  /* 0x0000000702007c0c */ /* 0x004fe2000bf02070 */
[----:B---3--:R-:W-:Y:S01]  /*3ac0*/  IMAD.U32 R2, RZ, RZ, UR5 ;  /* 0x00000005ff027e24 */ /* 0x008fe2000f8e00ff */
[----:B----4-:R-:W-:-:S11]  /*3ad0*/  MOV R3, UR6 ;  /* 0x0000000600037c02 */ /* 0x010fd60008000f00 */
[----:B------:R1:W-:Y:S04]  /*3ae0*/  @P0 ATOMS.AND RZ, [UR4+0x14], R3 ;  /* 0x00001403ffff098c */ /* 0x0003e8000a800004 */
[----:B------:R1:W-:Y:S01]  /*3af0*/  @P0 ATOMS.AND RZ, [UR4+0x18], R2 ;  /* 0x00001802ffff098c */ /* 0x0003e2000a800004 */
[----:B------:R-:W-:Y:S05]  /*3b00*/  BRA `(.L_x_65) ;  /* 0x0000000000147947 */ /* 0x000fea0003800000 */
.L_x_64:
[----:B------:R-:W-:Y:S02]  /*3b10*/  MOV R2, 0x3b30 ;  /* 0x00003b3000027802 */ /* 0x000fe40000000f00 */
[----:B-1--45:R-:W-:Y:S05]  /*3b20*/  CALL.REL.NOINC `($__internal_0_$__cuda_sm10x_tcgen05_guardrail_trap_col_being_dealloced_not_returned_by_alloc) ;  /* 0x0000004400bc7944 */ /* 0x032fea0003c00000 */
[----:B------:R-:W-:Y:S05]  /*3b30*/  BRA `(.L_x_65) ;  /* 0x0000000000087947 */ /* 0x000fea0003800000 */
.L_x_63:
[----:B------:R-:W-:Y:S02]  /*3b40*/  MOV R2, 0x3b60 ;  /* 0x00003b6000027802 */ /* 0x000fe40000000f00 */
[----:B-1--45:R-:W-:Y:S05]  /*3b50*/  CALL.REL.NOINC `($__internal_2_$__cuda_sm10x_tcgen05_guardrail_trap_unallocated_columns_being_dealloced) ;  /* 0x0000004400c87944 */ /* 0x032fea0003c00000 */
.L_x_65:
[----:B------:R-:W-:Y:S01]  /*3b60*/  NOP ;  /* 0x0000000000007918 */ /* 0x000fe20000000000 */
[----:B-1----:R-:W-:Y:S05]  /*3b70*/  EXIT ;  /* 0x000000000000794d */ /* 0x002fea0003800000 */
.L_x_47:
[----:B------:R-:W-:-:S09]  /*3b80*/  UISETP.NE.OR UP2, UPT, UR8, 0x3, !UP2 ;  /* 0x000000030800788c */ /* 0x000fd2000d745670 */
[----:B------:R-:W-:Y:S05]  /*3b90*/  BRA.U UP2, `(.L_x_66) ;  /* 0x0000000902fc7547 */ /* 0x000fea000b800000 */
[----:B------:R-:W1:Y:S01]  /*3ba0*/  LDC R0, c[0x0][0xb30] ;  /* 0x0002cc00ff007b82 */ /* 0x000e620000000800 */
[----:B------:R-:W2:Y:S01]  /*3bb0*/  LDCU.64 UR8, c[0x0][0x888] ;  /* 0x00011100ff0877ac */ /* 0x000ea20008000a00 */
[----:B------:R-:W-:Y:S01]  /*3bc0*/  IMAD.MOV.U32 R30, RZ, RZ, 0x1 ;  /* 0x00000001ff1e7424 */ /* 0x000fe200078e00ff */
[----:B------:R-:W-:Y:S01]  /*3bd0*/  CS2R R28, SRZ ;  /* 0x00000000001c7805 */ /* 0x000fe2000001ff00 */
[----:B------:R-:W-:Y:S01]  /*3be0*/  IMAD.MOV.U32 R25, RZ, RZ, 0x3000 ;  /* 0x00003000ff197424 */ /* 0x000fe200078e00ff */
[----:B------:R-:W4:Y:S03]  /*3bf0*/  LDCU.64 UR4, c[0x0][0x890] ;  /* 0x00011200ff0477ac */ /* 0x000f260008000a00 */
[----:B------:R-:W3:Y:S01]  /*3c00*/  LDC R19, c[0x0][0x370] ;  /* 0x0000dc00ff137b82 */ /* 0x000ee20000000800 */
[----:B------:R-:W-:Y:S01]  /*3c10*/  UMOV UR7, 0x400 ;  /* 0x0000040000077882 */ /* 0x000fe20000000000 */
[----:B------:R-:W-:-:S02]  /*3c20*/  UPLOP3.LUT UP1, UPT, UPT, UPT, UPT, 0x40, 0x4 ;  /* 0x000000000004789c */ /* 0x000fc40003f2e870 */
[----:B------:R-:W-:-:S04]  /*3c30*/  ULEA UR7, UR37, UR7, 0x18 ;  /* 0x0000000725077291 */ /* 0x000fc8000f8ec0ff */
[----:B------:R-:W3:Y:S01]  /*3c40*/  LDC R2, c[0x0][0xb0c] ;  /* 0x0002c300ff027b82 */ /* 0x000ee20000000800 */
[----:B--2---:R-:W-:Y:S02]  /*3c50*/  UISETP.NE.U32.AND UP4, UPT, UR8, URZ, UPT ;  /* 0x000000ff0800728c */ /* 0x004fe4000bf85070 */
[----:B------:R-:W-:Y:S02]  /*3c60*/  UIADD3 UR8, UPT, UPT, UR7, 0x30, URZ ;  /* 0x0000003007087890 */ /* 0x000fe4000fffe0ff */
[----:B----4-:R-:W-:-:S03]  /*3c70*/  UISETP.NE.U32.AND UP5, UPT, UR4, URZ, UPT ;  /* 0x000000ff0400728c */ /* 0x010fc6000bfa5070 */
[----:B------:R-:W2:Y:S01]  /*3c80*/  LDC R18, c[0x0][0xb20] ;  /* 0x0002c800ff127b82 */ /* 0x000ea20000000800 */
[----:B-1----:R-:W-:Y:S01]  /*3c90*/  ISETP.NE.AND P1, PT, R0, 0x1, PT ;  /* 0x000000010000780c */ /* 0x002fe20003f25270 */
[----:B------:R-:W-:Y:S02]  /*3ca0*/  UISETP.NE.AND.EX UP4, UPT, UR9, URZ, UPT, UP4 ;  /* 0x000000ff0900728c */ /* 0x000fe4000bf85340 */
[----:B------:R-:W-:Y:S02]  /*3cb0*/  UPRMT UR37, UR37, 0x654, UR8 ;  /* 0x0000065425257896 */ /* 0x000fe40008000008 */
[----:B------:R-:W-:Y:S02]  /*3cc0*/  UISETP.NE.AND.EX UP5, UPT, UR5, URZ, UPT, UP5 ;  /* 0x000000ff0500728c */ /* 0x000fe4000bfa5350 */
[----:B------:R-:W1:Y:S08]  /*3cd0*/  LDC.64 R32, c[0x0][0x348] ;  /* 0x0000d200ff207b82 */ /* 0x000e700000000a00 */
[----:B------:R-:W4:Y:S08]  /*3ce0*/  LDC.64 R16, c[0x0][0xb10] ;  /* 0x0002c400ff107b82 */ /* 0x000f300000000a00 */
[----:B------:R-:W1:Y:S08]  /*3cf0*/  LDC.64 R6, c[0x0][0xb18] ;  /* 0x0002c600ff067b82 */ /* 0x000e700000000a00 */
[----:B------:R-:W1:Y:S08]  /*3d00*/  LDC.64 R4, c[0x0][0xb28] ;  /* 0x0002ca00ff047b82 */ /* 0x000e700000000a00 */
[----:B--23--:R-:W1:Y:S02]  /*3d10*/  LDC R24, c[0x0][0x374] ;  /* 0x0000dd00ff187b82 */ /* 0x00ce640000000800 */
.L_x_74:
[C---:B------:R-:W-:Y:S02]  /*3d20*/  LEA R0, R29.reuse, UR7, 0x3 ;  /* 0x000000071d007c11 */ /* 0x040fe4000f8e18ff */
[----:B------:R-:W-:Y:S02]  /*3d30*/  SHF.L.U32 R3, R28, 0x1f, RZ ;  /* 0x0000001f1c037819 */ /* 0x000fe400000006ff */
[----:B------:R-:W-:Y:S02]  /*3d40*/  LEA R20, R29, UR7, 0x4 ;  /* 0x000000071d147c11 */ /* 0x000fe4000f8e20ff */
[----:B--2---:R-:W2:Y:S02]  /*3d50*/  SYNCS.PHASECHK.TRANS64.TRYWAIT P0, [R0+URZ+0x50], R3 ;  /* 0x00005003000075a7 */ /* 0x004ea400080011ff */
[----:B--2---:R-:W-:Y:S05]  /*3d60*/  @!P0 BRA `(.L_x_67) ;  /* 0x0000004000a88947 */ /* 0x004fea0003800000 */
.L_x_121:
[----:B------:R-:W-:Y:S01]  /*3d70*/  ISETP.GE.AND P0, PT, R102, 0x1, PT ;  /* 0x000000016600780c */ /* 0x000fe20003f06270 */
[----:B------:R-:W3:Y:S01]  /*3d80*/  LDS.128 R20, [R20+0xe0] ;  /* 0x0000e00014147984 */ /* 0x000ee20000000c00 */
[----:B------:R-:W-:Y:S01]  /*3d90*/  ISETP.NE.U32.AND P4, PT, RZ, UR4, PT ;  /* 0x00000004ff007c0c */ /* 0x000fe2000bf85070 */
[----:B--2---:R-:W-:Y:S01]  /*3da0*/  VIADD R0, R0, 0x60 ;  /* 0x0000006000007836 */ /* 0x004fe20000000000 */
[----:B------:R-:W-:Y:S02]  /*3db0*/  SHF.L.U32 R26, R30, 0x1f, RZ ;  /* 0x0000001f1e1a7819 */ /* 0x000fe400000006ff */
[----:B------:R-:W-:Y:S02]  /*3dc0*/  ISETP.NE.AND.EX P4, PT, RZ, UR5, PT, P4 ;  /* 0x00000005ff007c0c */ /* 0x000fe4000bf85340 */
[----:B------:R-:W-:Y:S01]  /*3dd0*/  PRMT R0, RZ, 0x654, R0 ;  /* 0x00000654ff007816 */ /* 0x000fe20000000000 */
[----:B------:R-:W-:Y:S01]  /*3de0*/  @!PT LDS RZ, [RZ] ;  /* 0x00000000fffff984 */ /* 0x000fe20000000800 */
[----:B------:R-:W-:Y:S01]  /*3df0*/  @!PT LDS RZ, [RZ] ;  /* 0x00000000fffff984 */ /* 0x000fe20000000800 */
[----:B------:R-:W-:Y:S01]  /*3e00*/  @!PT LDS RZ, [RZ] ;  /* 0x00000000fffff984 */ /* 0x000fe20000000800 */
[----:B------:R-:W-:Y:S01]  /*3e10*/  @!PT LDS RZ, [RZ] ;  /* 0x00000000fffff984 */ /* 0x000fe20000000800 */
[----:B------:R2:W-:Y:S06]  /*3e20*/  MEMBAR.ALL.CTA ;  /* 0x0000000000007992 */ /* 0x0005ec0000008000 */
[----:B--2---:R-:W2:Y:S02]  /*3e30*/  FENCE.VIEW.ASYNC.S ;  /* 0x00000000000073c6 */ /* 0x004ea40000000000 */
[----:B--2---:R2:W-:Y:S01]  /*3e40*/  SYNCS.ARRIVE.TRANS64.RED.A1T0 RZ, [R0+URZ], RZ ;  /* 0x000000ff00ff79a7 */ /* 0x0045e200081004ff */
[----:B---3--:R-:W-:Y:S11]  /*3e50*/  LOP3.LUT P3, RZ, R22, 0x1, RZ, 0xc0, !PT ;  /* 0x0000000116ff7812 */ /* 0x008ff6000786c0ff */
[----:B------:R-:W-:Y:S02]  /*3e60*/  @!UPT UIADD3 URZ, UPT, UPT, URZ, URZ, URZ ;  /* 0x000000fffffff290 */ /* 0x000fe4000fffe0ff */
[----:B------:R-:W-:Y:S02]  /*3e70*/  @P3 MOV R13, R20 ;  /* 0x00000014000d3202 */ /* 0x000fe40000000f00 */
[----:B------:R-:W-:Y:S01]  /*3e80*/  @P3 LOP3.LUT R8, R21, 0xffff, RZ, 0xc0, !PT ;  /* 0x0000ffff15083812 */ /* 0x000fe200078ec0ff */
[----:B--2---:R-:W-:Y:S06]  /*3e90*/  @!P0 BRA `(.L_x_68) ;  /* 0x0000000000a48947 */ /* 0x004fec0003800000 */
[----:B-1----:R-:W-:Y:S01]  /*3ea0*/  IMAD.HI.U32 R31, R24, R7, RZ ;  /* 0x00000007181f7227 */ /* 0x002fe200078e00ff */
[----:B------:R-:W-:Y:S02]  /*3eb0*/  ISETP.NE.AND P0, PT, R6, 0x1, PT ;  /* 0x000000010600780c */ /* 0x000fe40003f05270 */
[----:B------:R-:W-:Y:S01]  /*3ec0*/  ISETP.NE.AND P2, PT, R102, 0x1, PT ;  /* 0x000000016600780c */ /* 0x000fe20003f45270 */
[----:B----4-:R-:W-:Y:S01]  /*3ed0*/  IMAD.HI.U32 R34, R19, R16, RZ ;  /* 0x0000001013227227 */ /* 0x010fe200078e00ff */
[----:B------:R-:W-:Y:S02]  /*3ee0*/  SHF.R.U32.HI R31, RZ, R18, R31 ;  /* 0x00000012ff1f7219 */ /* 0x000fe4000001161f */
[----:B------:R-:W-:Y:S01]  /*3ef0*/  ISETP.NE.AND P5, PT, R2, 0x1, PT ;  /* 0x000000010200780c */ /* 0x000fe20003fa5270 */
[----:B------:R-:W-:Y:S01]  /*3f00*/  IMAD.HI.U32 R36, R13, R16, RZ ;  /* 0x000000100d247227 */ /* 0x000fe200078e00ff */
[----:B------:R-:W-:Y:S02]  /*3f10*/  SHF.R.U32.HI R34, RZ, R17, R34 ;  /* 0x00000011ff227219 */ /* 0x000fe40000011622 */
[----:B------:R-:W-:Y:S01]  /*3f20*/  SEL R3, R24, R31, !P0 ;  /* 0x0000001f18037207 */ /* 0x000fe20004000000 */
[C---:B------:R-:W-:Y:S01]  /*3f30*/  IMAD.HI.U32 R31, R8.reuse, R7, RZ ;  /* 0x00000007081f7227 */ /* 0x040fe200078e00ff */
[----:B------:R-:W-:Y:S02]  /*3f40*/  SEL R11, R19, R34, !P5 ;  /* 0x00000022130b7207 */ /* 0x000fe40006800000 */
[----:B------:R-:W-:Y:S01]  /*3f50*/  SHF.R.U32.HI R36, RZ, R17, R36 ;  /* 0x00000011ff247219 */ /* 0x000fe20000011624 */
[----:B------:R-:W-:Y:S01]  /*3f60*/  IMAD.HI.U32 R38, R3, R4, RZ ;  /* 0x0000000403267227 */ /* 0x000fe200078e00ff */
[----:B------:R-:W-:Y:S03]  /*3f70*/  SHF.R.U32.HI R31, RZ, R18, R31 ;  /* 0x00000012ff1f7219 */ /* 0x000fe6000001161f */
[----:B------:R-:W-:Y:S01]  /*3f80*/  IMAD.HI.U32 R34, R11, R4, RZ ;  /* 0x000000040b227227 */ /* 0x000fe200078e00ff */
[----:B------:R-:W-:Y:S02]  /*3f90*/  @P2 SHF.R.U32.HI R3, RZ, R5, R38 ;  /* 0x00000005ff032219 */ /* 0x000fe40000011626 */
[----:B------:R-:W-:Y:S02]  /*3fa0*/  SEL R9, R8, R31, !P0 ;  /* 0x0000001f08097207 */ /* 0x000fe40004000000 */
[----:B------:R-:W-:Y:S01]  /*3fb0*/  @P2 SHF.R.U32.HI R11, RZ, R5, R34 ;  /* 0x00000005ff0b2219 */ /* 0x000fe20000011622 */
[C---:B------:R-:W-:Y:S01]  /*3fc0*/  IMAD R10, R102.reuse, R3, RZ ;  /* 0x00000003660a7224 */ /* 0x040fe200078e02ff */
[----:B------:R-:W-:Y:S01]  /*3fd0*/  SEL R3, R13, R36, !P5 ;  /* 0x000000240d037207 */ /* 0x000fe20006800000 */
[C---:B------:R-:W-:Y:S03]  /*3fe0*/  IMAD.HI.U32 R14, R9.reuse, R4, RZ ;  /* 0x00000004090e7227 */ /* 0x040fe600078e00ff */
[----:B------:R-:W-:Y:S01]  /*3ff0*/  ISETP.GE.AND P0, PT, R9, R10, PT ;  /* 0x0000000a0900720c */ /* 0x000fe20003f06270 */
[C---:B------:R-:W-:Y:S01]  /*4000*/  IMAD R12, R102.reuse, R11, RZ ;  /* 0x0000000b660c7224 */ /* 0x040fe200078e02ff */
[-C--:B------:R-:W-:Y:S04]  /*4010*/  SHF.R.U32.HI R14, RZ, R5.reuse, R14 ;  /* 0x00000005ff0e7219 */ /* 0x080fe8000001160e */
[----:B------:R-:W-:Y:S02]  /*4020*/  ISETP.GE.OR P0, PT, R3, R12, P0 ;  /* 0x0000000c0300720c */ /* 0x000fe40000706670 */
[----:B------:R-:W-:Y:S05]  /*4030*/  SEL R15, R9, R14, !P2 ;  /* 0x0000000e090f7207 */ /* 0x000fea0005000000 */
[----:B------:R-:W-:Y:S04]  /*4040*/  IMAD.MOV R14, RZ, RZ, -R15 ;  /* 0x000000ffff0e7224 */ /* 0x000fe800078e0a0f */
[----:B------:R-:W-:Y:S02]  /*4050*/  IMAD R14, R102, R14, R9 ;  /* 0x0000000e660e7224 */ /* 0x000fe400078e0209 */
[C---:B------:R-:W-:Y:S05]  /*4060*/  @!P0 IMAD.HI.U32 R10, R3.reuse, R4, RZ ;  /* 0x00000004030a8227 */ /* 0x040fea00078e00ff */
[----:B------:R-:W-:Y:S04]  /*4070*/  @!P0 SHF.R.U32.HI R10, RZ, R5, R10 ;  /* 0x00000005ff0a8219 */ /* 0x000fe8000001160a */
[----:B------:R-:W-:Y:S01]  /*4080*/  @!P0 SEL R0, R3, R10, !P2 ;  /* 0x0000000a03008207 */ /* 0x000fe20005000000 */
[----:B------:R-:W-:Y:S03]  /*4090*/  IMAD.MOV R10, RZ, RZ, -R3 ;  /* 0x000000ffff0a7224 */ /* 0x000fe600078e0a03 */
[----:B------:R-:W-:Y:S01]  /*40a0*/  @!P0 IADD3 R15, PT, PT, R15, -R0, RZ ;  /* 0x800000000f0f8210 */ /* 0x000fe20007ffe0ff */
[----:B------:R-:W-:Y:S01]  /*40b0*/  @!P0 IMAD R0, R11, R14, R0 ;  /* 0x0000000e0b008224 */ /* 0x000fe200078e0200 */
[----:B------:R-:W-:Y:S01]  /*40c0*/  IADD3 R11, PT, PT, -R9, RZ, RZ ;  /* 0x000000ff090b7210 */ /* 0x000fe20007ffe1ff */
[----:B------:R-:W-:Y:S02]  /*40d0*/  IMAD R13, R2, R10, R13 ;  /* 0x0000000a020d7224 */ /* 0x000fe400078e020d */
[----:B------:R-:W-:Y:S02]  /*40e0*/  @!P0 IMAD R9, R15, R102, R3 ;  /* 0x000000660f098224 */ /* 0x000fe400078e0203 */
[----:B------:R-:W-:Y:S02]  /*40f0*/  @!P0 IMAD.MOV.U32 R3, RZ, RZ, R0 ;  /* 0x000000ffff038224 */ /* 0x000fe400078e0000 */
[----:B------:R-:W-:Y:S02]  /*4100*/  IMAD R8, R6, R11, R8 ;  /* 0x0000000b06087224 */ /* 0x000fe400078e0208 */
[----:B------:R-:W-:Y:S02]  /*4110*/  IMAD R13, R3, R2, R13 ;  /* 0x00000002030d7224 */ /* 0x000fe400078e020d */
[----:B------:R-:W-:Y:S02]  /*4120*/  IMAD R8, R9, R6, R8 ;  /* 0x0000000609087224 */ /* 0x000fe400078e0208 */
.L_x_68:
[----:B------:R-:W-:Y:S05]  /*4130*/  BRA.U UP1, `(.L_x_69) ;  /* 0x0000000101107547 */ /* 0x000fea000b800000 */
[----:B------:R-:W-:Y:S04]  /*4140*/  MOV R0, UR6 ;  /* 0x0000000600007c02 */ /* 0x000fe80008000f00 */
[----:B------:R-:W-:Y:S04]  /*4150*/  SHF.L.U32 R3, R0, 0x1f, RZ ;  /* 0x0000001f00037819 */ /* 0x000fe800000006ff */
[----:B------:R-:W2:Y:S02]  /*4160*/  SYNCS.PHASECHK.TRANS64.TRYWAIT P0, [UR7+0x48], R3 ;  /* 0x00004803ff0075a7 */ /* 0x000ea40008001107 */
[----:B--2---:R-:W-:Y:S05]  /*4170*/  @!P0 BRA `(.L_x_70) ;  /* 0x0000003c00b88947 */ /* 0x004fea0003800000 */
.L_x_69:
[----:B------:R-:W-:Y:S05]  /*4180*/  BRA.U !UP5, `(.L_x_71) ;  /* 0x000000010d347547 */ /* 0x000fea000b800000 */
[----:B------:R-:W-:Y:S01]  /*4190*/  UPLOP3.LUT UP0, UPT, UPT, UPT, UP4, 0x80, 0x8 ;  /* 0x000000000008789c */ /* 0x000fe20003f0f040 */
[----:B--2---:R-:W-:Y:S02]  /*41a0*/  HFMA2 R0, -RZ, RZ, 0, 5.9604644775390625e-08 ;  /* 0x00000001ff007431 */ /* 0x004fe400000001ff */
[----:B------:R-:W-:Y:S03]  /*41b0*/  IMAD.MOV.U32 R230, RZ, RZ, 0x1 ;  /* 0x00000001ffe67424 */ /* 0x000fe600078e00ff */
[----:B------:R-:W-:Y:S05]  /*41c0*/  PLOP3.LUT P0, PT, PT, PT, UP0, 0x80, 0x8 ;  /* 0x000000000008781c */ /* 0x000fea0003f0f008 */
[----:B------:R-:W2:Y:S01]  /*41d0*/  @UP0 LDCU.64 UR10, c[0x0][0x888] ;  /* 0x00011100ff0a07ac */ /* 0x000ea20008000a00 */
[----:B------:R-:W-:Y:S07]  /*41e0*/  @UP0 UIMAD UR8, UR36, UR4, URZ ;  /* 0x00000004240802a4 */ /* 0x000fee000f8e02ff */
[----:B------:R-:W-:Y:S01]  /*41f0*/  @!P0 PRMT R230, R0, 0x7610, R230 ;  /* 0x0000761000e68816 */ /* 0x000fe200000000e6 */
[----:B--2---:R-:W-:Y:S03]  /*4200*/  @UP0 UIMAD.WIDE UR10, UR8, 0x4, UR10 ;  /* 0x00000004080a08a5 */ /* 0x004fe6000f8e020a */
[----:B------:R-:W2:Y:S03]  /*4210*/  @!UP0 LDCU UR8, c[0x0][0x880] ;  /* 0x00011000ff0887ac */ /* 0x000ea60008000800 */
[----:B------:R-:W-:Y:S01]  /*4220*/  IMAD.U32 R10, RZ, RZ, UR10 ;  /* 0x0000000aff0a7e24 */ /* 0x000fe2000f8e00ff */
[----:B------:R-:W-:Y:S05]  /*4230*/  MOV R11, UR11 ;  /* 0x0000000b000b7c02 */ /* 0x000fea0008000f00 */
[----:B-----5:R3:W5:Y:S02]  /*4240*/  @P0 LDG.E R110, desc[UR40][R10.64] ;  /* 0x000000280a6e0981 */ /* 0x020764000c1e1900 */
[----:B--23--:R-:W-:Y:S07]  /*4250*/  @!P0 IMAD.U32 R110, RZ, RZ, UR8 ;  /* 0x00000008ff6e8e24 */ /* 0x00cfee000f8e00ff */
.L_x_71:
[----:B-----5:R-:W-:Y:S01]  /*4260*/  @!P4 ISETP.EQ.AND P5, PT, R110, RZ, PT ;  /* 0x000000ff6e00c20c */ /* 0x020fe20003fa2270 */
[----:B------:R-:W-:Y:S01]  /*4270*/  @!UPT UIADD3 URZ, UPT, UPT, URZ, URZ, URZ ;  /* 0x000000fffffff290 */ /* 0x000fe2000fffe0ff */
[----:B------:R-:W-:Y:S11]  /*4280*/  @!P4 BRA `(.L_x_72) ;  /* 0x000000000014c947 */ /* 0x000ff60003800000 */
[----:B------:R-:W-:Y:S02]  /*4290*/  LOP3.LUT P0, RZ, R230, 0xff, RZ, 0xc0, !PT ;  /* 0x000000ffe6ff7812 */ /* 0x000fe4000780c0ff */
[----:B------:R-:W-:Y:S04]  /*42a0*/  PLOP3.LUT P5, PT, PT, PT, UP0, 0x80, 0x8 ;  /* 0x000000000008781c */ /* 0x000fe80003faf008 */
[----:B------:R-:W-:Y:S07]  /*42b0*/  PLOP3.LUT P5, PT, P5, PT, PT, 0x8, 0x80 ;  /* 0x000000000080781c */ /* 0x000fee0002fae170 */
[----:B------:R-:W-:Y:S11]  /*42c0*/  @P0 ISETP.EQ.AND P5, PT, R110, RZ, PT ;  /* 0x000000ff6e00020c */ /* 0x000ff60003fa2270 */
[----:B------:R-:W-:Y:S02]  /*42d0*/  @!UPT UIADD3 URZ, UPT, UPT, URZ, URZ, URZ ;  /* 0x000000fffffff290 */ /* 0x000fe4000fffe0ff */
.L_x_72:
[----:B------:R-:W3:Y:S01]  /*42e0*/  SYNCS.PHASECHK.TRANS64.TRYWAIT P4, [UR7+0x38], R26 ;  /* 0x0000381aff0075a7 */ /* 0x000ee20008081107 */
[----:B------:R-:W-:Y:S01]  /*42f0*/  @P3 SHF.R.U32.HI R27, RZ, 0x10, R21 ;  /* 0x00000010ff1b3819 */ /* 0x000fe20000011615 */
[----:B------:R-:W-:Y:S01]  /*4300*/  VIADD R29, R29, 0x1 ;  /* 0x000000011d1d7836 */ /* 0x000fe20000000000 */
[----:B------:R-:W5:Y:S08]  /*4310*/  LDC.64 R14, c[0x0][0xb10] ;  /* 0x0002c400ff0e7b82 */ /* 0x000f700000000a00 */
[----:B------:R-:W1:Y:S08]  /*4320*/  LDC.64 R10, c[0x0][0xb18] ;  /* 0x0002c600ff0a7b82 */ /* 0x000e700000000a00 */
[----:B--2---:R-:W2:Y:S08]  /*4330*/  @!P1 LDC R0, c[0x0][0xb20] ;  /* 0x0002c800ff009b82 */ /* 0x004eb00000000800 */
[----:B------:R-:W4:Y:S01]  /*4340*/  @!P1 LDC R3, c[0x0][0xb0c] ;  /* 0x0002c300ff039b82 */ /* 0x000f220000000800 */
[----:B-----5:R-:W-:Y:S05]  /*4350*/  @!P1 IMAD.HI.U32 R14, R13, R14, RZ ;  /* 0x0000000e0d0e9227 */ /* 0x020fea00078e00ff */
[----:B------:R-:W-:Y:S01]  /*4360*/  @!P1 SHF.R.U32.HI R14, RZ, R15, R14 ;  /* 0x0000000fff0e9219 */ /* 0x000fe2000001160e */
[----:B-1----:R-:W-:Y:S01]  /*4370*/  @!P1 IMAD.HI.U32 R11, R8, R11, RZ ;  /* 0x0000000b080b9227 */ /* 0x002fe200078e00ff */
[----:B------:R-:W-:Y:S04]  /*4380*/  @!P1 ISETP.NE.AND P0, PT, R10, 0x1, PT ;  /* 0x000000010a00980c */ /* 0x000fe80003f05270 */
[----:B--2---:R-:W-:Y:S02]  /*4390*/  @!P1 SHF.R.U32.HI R9, RZ, R0, R11 ;  /* 0x00000000ff099219 */ /* 0x004fe4000001160b */
[----:B----4-:R-:W-:Y:S02]  /*43a0*/  @!P1 ISETP.NE.AND P2, PT, R3, 0x1, PT ;  /* 0x000000010300980c */ /* 0x010fe40003f45270 */
[----:B------:R-:W-:Y:S02]  /*43b0*/  @!P1 SEL R9, R8, R9, !P0 ;  /* 0x0000000908099207 */ /* 0x000fe40004000000 */
[----:B------:R-:W-:Y:S02]  /*43c0*/  ELECT P0, URZ, PT ;  /* 0x0000000000ff782f */ /* 0x000fe40003800000 */
[----:B------:R-:W-:Y:S05]  /*43d0*/  @!P1 SEL R14, R13, R14, !P2 ;  /* 0x0000000e0d0e9207 */ /* 0x000fea0005000000 */
[----:B------:R-:W-:Y:S02]  /*43e0*/  @!P1 IMAD.IADD R0, R9, 0x1, -R14 ;  /* 0x0000000109009824 */ /* 0x000fe400078e0a0e */
[----:B------:R-:W-:Y:S02]  /*43f0*/  @!P1 IMAD.IADD R9, R14, 0x1, -R9 ;  /* 0x000000010e099824 */ /* 0x000fe400078e0a09 */
[----:B------:R-:W-:Y:S02]  /*4400*/  @!P1 IMAD R13, R0, R3, R13 ;  /* 0x00000003000d9224 */ /* 0x000fe400078e020d */
[----:B------:R-:W-:Y:S01]  /*4410*/  @!P1 IMAD R8, R9, R10, R8 ;  /* 0x0000000a09089224 */ /* 0x000fe200078e0208 */
[----:B---3--:R-:W-:Y:S06]  /*4420*/  @!P4 BRA `(.L_x_73) ;  /* 0x0000003c0024c947 */ /* 0x008fec0003800000 */
.L_x_124:
[----:B------:R-:W-:Y:S01]  /*4430*/  PLOP3.LUT P5, PT, P5, P0, PT, 0xf2, 0x2f ;  /* 0x00000000002f781c */ /* 0x000fe20002fa1e72 */
[----:B------:R-:W-:Y:S01]  /*4440*/  UMOV UR14, 0x0 ;  /* 0x00000000000e7882 */ /* 0x000fe20000000000 */
[----:B------:R-:W-:Y:S01]  /*4450*/  UMOV UR15, 0x10000000 ;  /* 0x10000000000f7882 */ /* 0x000fe20000000000 */
[----:B------:R-:W-:Y:S01]  /*4460*/  LOP3.LUT R30, R30, 0x1, RZ, 0x3c, !PT ;  /* 0x000000011e1e7812 */ /* 0x000fe200078e3cff */
[----:B------:R-:W-:Y:S01]  /*4470*/  UMOV UR28, UR36 ;  /* 0x00000024001c7c82 */ /* 0x000fe20008000000 */
[----:B------:R-:W-:Y:S01]  /*4480*/  UMOV UR20, UR36 ;  /* 0x0000002400147c82 */ /* 0x000fe20008000000 */
[----:B------:R-:W-:Y:S01]  /*4490*/  UMOV UR12, UR36 ;  /* 0x00000024000c7c82 */ /* 0x000fe20008000000 */
[----:B------:R-:W-:Y:S06]  /*44a0*/  @P3 R2UR UR36, R27 ;  /* 0x000000001b2432ca */ /* 0x000fec00000e0000 */
[----:B-1----:R-:W-:Y:S01]  /*44b0*/  @!P5 IADD3 R3, P0, PT, R32, 0x580, RZ ;  /* 0x000005802003d810 */ /* 0x002fe20007f1e0ff */
[----:B------:R-:W-:Y:S01]  /*44c0*/  @!P5 IMAD R219, R219, 0x60, RZ ;  /* 0x00000060dbdbd824 */ /* 0x000fe200078e02ff */
[----:B------:R-:W-:Y:S01]  /*44d0*/  VOTEU.ALL UP1, P5 ;  /* 0x0000000000ff7886 */ /* 0x000fe20002820000 */
[----:B------:R-:W-:Y:S01]  /*44e0*/  @!P5 IMAD.SHL.U32 R229, R229, 0x80, RZ ;  /* 0x00000080e5e5d824 */ /* 0x000fe200078e00ff */
[----:B------:R-:W-:Y:S01]  /*44f0*/  @!P5 R2UR UR9, R3 ;  /* 0x000000000309d2ca */ /* 0x000fe200000e0000 */
[----:B------:R-:W-:Y:S01]  /*4500*/  @!P5 IMAD.X R0, RZ, RZ, R33, P0 ;  /* 0x000000ffff00d224 */ /* 0x000fe200000e0621 */
[----:B------:R-:W-:Y:S01]  /*4510*/  @!P5 R2UR UR26, R219 ;  /* 0x00000000db1ad2ca */ /* 0x000fe200000e0000 */
[----:B------:R-:W-:Y:S01]  /*4520*/  @!UP1 UIADD3 UR25, UPT, UPT, UR7, 0x30, URZ ;  /* 0x0000003007199890 */ /* 0x000fe2000fffe0ff */
[----:B------:R-:W-:Y:S01]  /*4530*/  @!P5 R2UR UR27, R229 ;  /* 0x00000000e51bd2ca */ /* 0x000fe200000e0000 */
[----:B------:R-:W-:Y:S01]  /*4540*/  @!UP1 UIADD3 UR24, UPT, UPT, UR7, 0x200, URZ ;  /* 0x0000020007189890 */ /* 0x000fe2000fffe0ff */
[----:B------:R-:W-:Y:S01]  /*4550*/  @!P5 R2UR UR8, R0 ;  /* 0x000000000008d2ca */ /* 0x000fe200000e0000 */
[----:B------:R-:W-:Y:S01]  /*4560*/  VOTEU.ALL UP3, P5 ;  /* 0x0000000000ff7886 */ /* 0x000fe20002860000 */
[----:B------:R-:W-:Y:S01]  /*4570*/  @!UP1 UIADD3 UR16, UPT, UPT, UR7, 0x1200, URZ ;  /* 0x0000120007109890 */ /* 0x000fe2000fffe0ff */
[C---:B------:R-:W-:Y:S01]  /*4580*/  ISETP.NE.AND P0, PT, R29.reuse, 0x2, PT ;  /* 0x000000021d00780c */ /* 0x040fe20003f05270 */
[----:B------:R-:W-:Y:S01]  /*4590*/  VOTEU.ALL UP2, P5 ;  /* 0x0000000000ff7886 */ /* 0x000fe20002840000 */
[----:B------:R-:W-:Y:S01]  /*45a0*/  UMOV UR17, UR25 ;  /* 0x0000001900117c82 */ /* 0x000fe20008000000 */
[----:B------:R-:W-:Y:S01]  /*45b0*/  IMAD.IADD R219, R8, 0x1, R218 ;  /* 0x0000000108db7824 */ /* 0x000fe200078e02da */
[----:B------:R-:W-:Y:S01]  /*45c0*/  SEL R3, RZ, 0x1, P0 ;  /* 0x00000001ff037807 */ /* 0x000fe20000000000 */
[----:B------:R-:W-:Y:S01]  /*45d0*/  IMAD.U32 R10, RZ, RZ, UR9 ;  /* 0x00000009ff0a7e24 */ /* 0x000fe2000f8e00ff */
[----:B------:R-:W-:Y:S01]  /*45e0*/  @!UP1 UIADD3 UR18, UPT, UPT, UR26, 0x20, URZ ;  /* 0x000000201a129890 */ /* 0x000fe2000fffe0ff */
[----:B------:R-:W-:Y:S01]  /*45f0*/  SEL R29, R29, RZ, P0 ;  /* 0x000000ff1d1d7207 */ /* 0x000fe20000000000 */
[----:B------:R-:W-:Y:S01]  /*4600*/  UMOV UR19, UR27 ;  /* 0x0000001b00137c82 */ /* 0x000fe20008000000 */
[----:B------:R-:W-:Y:S01]  /*4610*/  @!UP1 UIADD3 UR10, UPT, UPT, UR26, 0x40, URZ ;  /* 0x000000401a0a9890 */ /* 0x000fe2000fffe0ff */
[----:B------:R-:W-:Y:S01]  /*4620*/  IMAD.U32 R11, RZ, RZ, UR8 ;  /* 0x00000008ff0b7e24 */ /* 0x000fe2000f8e00ff */
[----:B------:R-:W-:Y:S01]  /*4630*/  @!P5 R2UR UR22, R10 ;  /* 0x000000000a16d2ca */ /* 0x000fe200000e0000 */
[----:B------:R-:W-:Y:S01]  /*4640*/  @!UP1 UIADD3 UR8, UPT, UPT, UR7, 0x2200, URZ ;  /* 0x0000220007089890 */ /* 0x000fe2000fffe0ff */
[----:B------:R-:W-:Y:S01]  /*4650*/  LOP3.LUT R28, R28, R3, RZ, 0x3c, !PT ;  /* 0x000000031c1c7212 */ /* 0x000fe200078e3cff */
[----:B------:R-:W-:Y:S01]  /*4660*/  VOTEU.ALL UP1, P5 ;  /* 0x0000000000ff7886 */ /* 0x000fe20002820000 */
[----:B------:R-:W-:Y:S01]  /*4670*/  @!P5 R2UR UR23, R11 ;  /* 0x000000000b17d2ca */ /* 0x000fe200000e0000 */
[----:B------:R-:W-:Y:S01]  /*4680*/  UMOV UR9, UR25 ;  /* 0x0000001900097c82 */ /* 0x000fe20008000000 */
[----:B------:R-:W-:Y:S01]  /*4690*/  UMOV UR11, UR27 ;  /* 0x0000001b000b7c82 */ /* 0x000fe20008000000 */
[----:B------:R-:W-:Y:S10]  /*46a0*/  IMAD.IADD R229, R13, 0x1, R228 ;  /* 0x000000010de57824 */ /* 0x000ff400078e02e4 */
[----:B------:R2:W-:Y:S01]  /*46b0*/  @!UP3 UTMALDG.3D [UR24], [UR22], desc[UR14] ;  /* 0x00000e181600b5b4 */ /* 0x0005e20008011000 */
[----:B------:R2:W-:Y:S01]  /*46c0*/  @!UP2 UTMALDG.3D [UR16], [UR22], desc[UR14] ;  /* 0x00000e101600a5b4 */ /* 0x0005e20008011000 */
[----:B------:R2:W-:Y:S01]  /*46d0*/  @!UP1 UTMALDG.3D [UR8], [UR22], desc[UR14] ;  /* 0x00000e08160095b4 */ /* 0x0005e20008011000 */
[----:B------:R2:W-:Y:S01]  /*46e0*/  @!P5 SYNCS.ARRIVE.TRANS64.RED.A0TR RZ, [UR7+0x30], R25 ;  /* 0x00003019ffffd9a7 */ /* 0x0005e20008300407 */
[----:B------:R-:W-:Y:S01]  /*46f0*/  UPLOP3.LUT UP1, UPT, UPT, UPT, UPT, 0x80, 0x8 ;  /* 0x000000000008789c */ /* 0x000fe20003f2f070 */
[----:B------:R-:W-:Y:S01]  /*4700*/  SYNCS.ARRIVE.TRANS64.RED.A1T0 RZ, [UR37], RZ ;  /* 0x000000ffffff79a7 */ /* 0x000fe20008100425 */
[----:B------:R-:W-:Y:S09]  /*4710*/  @P3 BRA `(.L_x_74) ;  /* 0xfffffff400803947 */ /* 0x000ff2000383ffff */
[----:B------:R-:W-:Y:S07]  /*4720*/  MOV R0, UR7 ;  /* 0x0000000700007c02 */ /* 0x000fee0008000f00 */
.L_x_75:
[----:B-1----:R-:W-:-:S04]  /*4730*/  SHF.L.U32 R3, R30, 0x1f, RZ ;  /* 0x0000001f1e037819 */ /* 0x002fc800000006ff */
[----:B------:R1:W3:Y:S03]  /*4740*/  SYNCS.PHASECHK.TRANS64.TRYWAIT P0, [R0+URZ+0x38], R3 ;  /* 0x00003803000075a7 */ /* 0x0002e600080011ff */
[----:B---3--:R-:W-:Y:S05]  /*4750*/  @!P0 NANOSLEEP.SYNCS 0x989680 ;  /* 0x009896800000895d */ /* 0x008fea0003900000 */
[----:B------:R-:W3:Y:S02]  /*4760*/  @!P0 SYNCS.PHASECHK.TRANS64 P0, [R0+URZ+0x38], R3 ;  /* 0x00003803000085a7 */ /* 0x000ee400080010ff */
[----:B--23--:R-:W-:Y:S05]  /*4770*/  @P0 EXIT ;  /* 0x000000000000094d */ /* 0x00cfea0003800000 */
[----:B------:R-:W-:Y:S05]  /*4780*/  BRA `(.L_x_75) ;  /* 0xfffffffc00e87947 */ /* 0x000fea000383ffff */
.L_x_66:
[----:B------:R-:W-:-:S06]  /*4790*/  UISETP.GE.AND UP1, UPT, UR8, 0x4, UPT ;  /* 0x000000040800788c */ /* 0x000fcc000bf26270 */
[----:B------:R-:W-:-:S13]  /*47a0*/  PLOP3.LUT P0, PT, PT, PT, UP1, 0x80, 0x8 ;  /* 0x000000000008781c */ /* 0x000fda0003f0f018 */
[----:B------:R-:W-:Y:S05]  /*47b0*/  @!P0 EXIT ;  /* 0x000000000000894d */ /* 0x000fea0003800000 */
[----:B------:R-:W-:Y:S01]  /*47c0*/  BAR.SYNC.DEFER_BLOCKING 0x6, 0xa0 ;  /* 0x0182800000007b1d */ /* 0x000fe20000010000 */
[C---:B------:R-:W-:Y:S02]  /*47d0*/  IMAD.SHL.U32 R5, R234.reuse, 0x20, RZ ;  /* 0x00000020ea057824 */ /* 0x040fe400078e00ff */
[----:B------:R-:W-:Y:S02]  /*47e0*/  HFMA2 R244, -RZ, RZ, 0, 0 ;  /* 0x00000000fff47431 */ /* 0x000fe400000001ff */
[C---:B------:R-:W-:Y:S01]  /*47f0*/  IMAD.SHL.U32 R236, R234.reuse, 0x4, RZ ;  /* 0x00000004eaec7824 */ /* 0x040fe200078e00ff */
[----:B------:R-:W-:Y:S01]  /*4800*/  CS2R R240, SRZ ;  /* 0x0000000000f07805 */ /* 0x000fe2000001ff00 */
[----:B------:R-:W-:Y:S01]  /*4810*/  IMAD.U32 R2, R234, 0x10000, RZ ;  /* 0x00010000ea027824 */ /* 0x000fe200078e00ff */
[----:B------:R-:W-:Y:S01]  /*4820*/  UMOV UR43, 0x400 ;  /* 0x00000400002b7882 */ /* 0x000fe20000000000 */
[----:B------:R-:W1:Y:S01]  /*4830*/  LDC R233, c[0x0][0x370] ;  /* 0x0000dc00ffe97b82 */ /* 0x000e620000000800 */
[----:B------:R-:W-:Y:S01]  /*4840*/  ULEA UR43, UR37, UR43, 0x18 ;  /* 0x0000002b252b7291 */ /* 0x000fe2000f8ec0ff */
[----:B------:R-:W-:Y:S01]  /*4850*/  LOP3.LUT P0, R7, R5, 0x80, RZ, 0xc0, !PT ;  /* 0x0000008005077812 */ /* 0x000fe2000780c0ff */
[----:B------:R-:W-:Y:S01]  /*4860*/  IMAD.MOV.U32 R109, RZ, RZ, RZ ;  /* 0x000000ffff6d7224 */ /* 0x000fe200078e00ff */
[----:B------:R-:W-:Y:S01]  /*4870*/  LOP3.LUT R2, R2, 0x600000, RZ, 0xc0, !PT ;  /* 0x0060000002027812 */ /* 0x000fe200078ec0ff */
[----:B------:R-:W-:Y:S01]  /*4880*/  UIADD3 UR4, UPT, UPT, UR43, 0x3200, URZ ;  /* 0x000032002b047890 */ /* 0x000fe2000fffe0ff */
[----:B------:R-:W-:Y:S01]  /*4890*/  LOP3.LUT R236, R7, 0x10, R236, 0xf8, !PT ;  /* 0x0000001007ec7812 */ /* 0x000fe200078ef8ec */
[----:B------:R-:W-:Y:S01]  /*48a0*/  IMAD.MOV.U32 R239, RZ, RZ, RZ ;  /* 0x000000ffffef7224 */ /* 0x000fe200078e00ff */
[----:B------:R-:W2:Y:S01]  /*48b0*/  LDC R104, c[0x0][0xb0c] ;  /* 0x0002c300ff687b82 */ /* 0x000ea20000000800 */
[----:B------:R-:W4:Y:S01]  /*48c0*/  LDCU.64 UR46, c[0x0][0x348] ;  /* 0x00006900ff2e77ac */ /* 0x000f220008000a00 */
[----:B------:R-:W-:-:S02]  /*48d0*/  LOP3.LUT R236, R236, 0xf60, R5, 0xf8, !PT ;  /* 0x00000f60ecec7812 */ /* 0x000fc400078ef805 */
[----:B------:R-:W-:Y:S01]  /*48e0*/  MOV R242, UR4 ;  /* 0x0000000400f27c02 */ /* 0x000fe20008000f00 */
[----:B------:R-:W1:Y:S01]  /*48f0*/  LDCU.64 UR38, c[0x0][0x888] ;  /* 0x00011100ff2677ac */ /* 0x000e620008000a00 */
[----:B------:R-:W-:Y:S02]  /*4900*/  IADD3 R0, PT, PT, R236, UR43, RZ ;  /* 0x0000002bec007c10 */ /* 0x000fe4000fffe0ff */
[----:B------:R-:W1:Y:S01]  /*4910*/  LDC R231, c[0x0][0xb20] ;  /* 0x0002c800ffe77b82 */ /* 0x000e620000000800 */
[----:B------:R-:W3:Y:S01]  /*4920*/  LDS R3, [UR43+0x100] ;  /* 0x0001002bff037984 */ /* 0x000ee20008000800 */
[----:B------:R-:W-:Y:S01]  /*4930*/  UIADD3 UR42, UPT, UPT, UR43, 0x200, URZ ;  /* 0x000002002b2a7890 */ /* 0x000fe2000fffe0ff */
[C---:B------:R-:W-:Y:S01]  /*4940*/  VIADD R235, R0.reuse, 0x10 ;  /* 0x0000001000eb7836 */ /* 0x040fe20000000000 */
[----:B------:R-:W-:-:S04]  /*4950*/  @P0 IADD3 R235, PT, PT, R0, -0x10, RZ ;  /* 0xfffffff000eb0810 */ /* 0x000fc80007ffe0ff */
[----:B------:R-:W1:Y:S08]  /*4960*/  LDC R103, c[0x0][0xb30] ;  /* 0x0002cc00ff677b82 */ /* 0x000e700000000800 */
[----:B------:R-:W1:Y:S08]  /*4970*/  LDC.64 R216, c[0x0][0xb10] ;  /* 0x0002c400ffd87b82 */ /* 0x000e700000000a00 */
[----:B------:R-:W1:Y:S08]  /*4980*/  LDC.64 R100, c[0x0][0xb18] ;  /* 0x0002c600ff647b82 */ /* 0x000e700000000a00 */
[----:B------:R-:W1:Y:S08]  /*4990*/  LDC.64 R212, c[0x0][0x888] ;  /* 0x00022200ffd47b82 */ /* 0x000e700000000a00 */
[----:B------:R-:W1:Y:S01]  /*49a0*/  LDC.64 R98, c[0x0][0xb28] ;  /* 0x0002ca00ff627b82 */ /* 0x000e620000000a00 */
[----:B---3--:R-:W-:-:S07]  /*49b0*/  IMAD.IADD R2, R3, 0x1, R2 ;  /* 0x0000000103027824 */ /* 0x008fce00078e0202 */
[----:B------:R-:W3:Y:S08]  /*49c0*/  LDC.64 R214, c[0x0][0x890] ;  /* 0x00022400ffd67b82 */ /* 0x000ef00000000a00 */
[----:B------:R-:W1:Y:S08]  /*49d0*/  LDC.64 R210, c[0x0][0x8b0] ;  /* 0x00022c00ffd27b82 */ /* 0x000e700000000a00 */
[----:B------:R-:W1:Y:S08]  /*49e0*/  LDC.64 R208, c[0x0][0x8a8] ;  /* 0x00022a00ffd07b82 */ /* 0x000e700000000a00 */
[----:B--2-4-:R-:W1:Y:S02]  /*49f0*/  LDC R232, c[0x0][0x374] ;  /* 0x0000dd00ffe87b82 */ /* 0x014e640000000800 */
.L_x_95:
[----:B------:R-:W-:Y:S02]  /*4a00*/  LEA R0, R244, UR43, 0x3 ;  /* 0x0000002bf4007c11 */ /* 0x000fe4000f8e18ff */
[----:B------:R-:W-:Y:S02]  /*4a10*/  SHF.L.U32 R3, R240, 0x1f, RZ ;  /* 0x0000001ff0037819 */ /* 0x000fe400000006ff */
[----:B------:R-:W-:Y:S02]  /*4a20*/  LEA R16, R244, UR43, 0x4 ;  /* 0x0000002bf4107c11 */ /* 0x000fe4000f8e20ff */
[----:B--2---:R-:W2:Y:S02]  /*4a30*/  SYNCS.PHASECHK.TRANS64.TRYWAIT P0, [R0+URZ+0x50], R3 ;  /* 0x00005003000075a7 */ /* 0x004ea400080011ff */
[----:B--23--:R-:W-:Y:S05]  /*4a40*/  @!P0 BRA `(.L_x_76) ;  /* 0x0000003400b48947 */ /* 0x00cfea0003800000 */
.L_x_125:
[----:B------:R-:W4:Y:S01]  /*4a50*/  LDC.64 R14, c[0x0][0xb10] ;  /* 0x0002c400ff0e7b82 */ /* 0x000f220000000a00 */
[----:B------:R-:W3:Y:S01]  /*4a60*/  LDS.128 R16, [R16+0xe0] ;  /* 0x0000e00010107984 */ /* 0x000ee20000000c00 */
[----:B-1----:R-:W-:Y:S01]  /*4a70*/  ISETP.NE.AND P1, PT, R103, 0x1, PT ;  /* 0x000000016700780c */ /* 0x002fe20003f25270 */
[----:B--2---:R-:W-:Y:S01]  /*4a80*/  VIADD R0, R0, 0x60 ;  /* 0x0000006000007836 */ /* 0x004fe20000000000 */
[----:B------:R-:W-:Y:S04]  /*4a90*/  ISETP.GE.AND P0, PT, R102, 0x1, PT ;  /* 0x000000016600780c */ /* 0x000fe80003f06270 */
[----:B------:R-:W1:Y:S01]  /*4aa0*/  LDC.64 R12, c[0x0][0xb18] ;  /* 0x0002c600ff0c7b82 */ /* 0x000e620000000a00 */
[----:B------:R-:W-:Y:S01]  /*4ab0*/  PRMT R0, RZ, 0x654, R0 ;  /* 0x00000654ff007816 */ /* 0x000fe20000000000 */
[----:B------:R-:W-:Y:S01]  /*4ac0*/  @!PT LDS RZ, [RZ] ;  /* 0x00000000fffff984 */ /* 0x000fe20000000800 */
[----:B------:R-:W-:Y:S01]  /*4ad0*/  @!PT LDS RZ, [RZ] ;  /* 0x00000000fffff984 */ /* 0x000fe20000000800 */
[----:B------:R-:W-:Y:S01]  /*4ae0*/  @!PT LDS RZ, [RZ] ;  /* 0x00000000fffff984 */ /* 0x000fe20000000800 */
[----:B------:R-:W-:Y:S01]  /*4af0*/  @!PT LDS RZ, [RZ] ;  /* 0x00000000fffff984 */ /* 0x000fe20000000800 */
[----:B------:R2:W-:Y:S06]  /*4b00*/  MEMBAR.ALL.CTA ;  /* 0x0000000000007992 */ /* 0x0005ec0000008000 */
[----:B--2---:R-:W2:Y:S01]  /*4b10*/  FENCE.VIEW.ASYNC.S ;  /* 0x00000000000073c6 */ /* 0x004ea20000000000 */
[----:B------:R-:W1:Y:S08]  /*4b20*/  @!P1 LDC R11, c[0x0][0xb20] ;  /* 0x0002c800ff0b9b82 */ /* 0x000e700000000800 */
[----:B------:R-:W1:Y:S01]  /*4b30*/  @!P1 LDC R10, c[0x0][0xb0c] ;  /* 0x0002c300ff0a9b82 */ /* 0x000e620000000800 */
[----:B--2---:R2:W-:Y:S01]  /*4b40*/  SYNCS.ARRIVE.TRANS64.RED.A1T0 RZ, [R0+URZ], RZ ;  /* 0x000000ff00ff79a7 */ /* 0x0045e200081004ff */
[----:B---3--:R-:W-:Y:S04]  /*4b50*/  LOP3.LUT P4, RZ, R18, 0x1, RZ, 0xc0, !PT ;  /* 0x0000000112ff7812 */ /* 0x008fe8000788c0ff */
[----:B------:R-:W-:Y:S09]  /*4b60*/  P2R R243, PR, RZ, 0x10 ;  /* 0x00000010fff37803 */ /* 0x000ff20000000000 */
[----:B------:R-:W-:Y:S02]  /*4b70*/  @P4 MOV R107, R16 ;  /* 0x00000010006b4202 */ /* 0x000fe40000000f00 */
[----:B------:R-:W-:Y:S01]  /*4b80*/  @P4 LOP3.LUT R105, R17, 0xffff, RZ, 0xc0, !PT ;  /* 0x0000ffff11694812 */ /* 0x000fe200078ec0ff */
[----:B--2-4-:R-:W-:Y:S06]  /*4b90*/  @!P0 BRA `(.L_x_77) ;  /* 0x0000000000a48947 */ /* 0x014fec0003800000 */
[----:B------:R-:W-:Y:S01]  /*4ba0*/  IMAD.HI.U32 R22, R232, R101, RZ ;  /* 0x00000065e8167227 */ /* 0x000fe200078e00ff */
[----:B------:R-:W-:Y:S02]  /*4bb0*/  ISETP.NE.AND P0, PT, R100, 0x1, PT ;  /* 0x000000016400780c */ /* 0x000fe40003f05270 */
[----:B------:R-:W-:Y:S01]  /*4bc0*/  ISETP.NE.AND P2, PT, R102, 0x1, PT ;  /* 0x000000016600780c */ /* 0x000fe20003f45270 */
[-C--:B------:R-:W-:Y:S01]  /*4bd0*/  IMAD.HI.U32 R20, R233, R216.reuse, RZ ;  /* 0x000000d8e9147227 */ /* 0x080fe200078e00ff */
[----:B------:R-:W-:Y:S02]  /*4be0*/  SHF.R.U32.HI R21, RZ, R231, R22 ;  /* 0x000000e7ff157219 */ /* 0x000fe40000011616 */
[----:B------:R-:W-:Y:S01]  /*4bf0*/  ISETP.NE.AND P3, PT, R104, 0x1, PT ;  /* 0x000000016800780c */ /* 0x000fe20003f65270 */
[----:B------:R-:W-:Y:S01]  /*4c00*/  IMAD.HI.U32 R26, R105, R101, RZ ;  /* 0x00000065691a7227 */ /* 0x000fe200078e00ff */
[----:B------:R-:W-:Y:S02]  /*4c10*/  SHF.R.U32.HI R20, RZ, R217, R20 ;  /* 0x000000d9ff147219 */ /* 0x000fe40000011614 */
[----:B------:R-:W-:Y:S01]  /*4c20*/  SEL R3, R232, R21, !P0 ;  /* 0x00000015e8037207 */ /* 0x000fe20004000000 */
[----:B------:R-:W-:Y:S01]  /*4c30*/  IMAD.HI.U32 R24, R107, R216, RZ ;  /* 0x000000d86b187227 */ /* 0x000fe200078e00ff */
[----:B------:R-:W-:Y:S03]  /*4c40*/  SEL R7, R233, R20, !P3 ;  /* 0x00000014e9077207 */ /* 0x000fe60005800000 */
[-C--:B------:R-:W-:Y:S01]  /*4c50*/  IMAD.HI.U32 R20, R3, R98.reuse, RZ ;  /* 0x0000006203147227 */ /* 0x080fe200078e00ff */
[----:B------:R-:W-:Y:S03]  /*4c60*/  SHF.R.U32.HI R24, RZ, R217, R24 ;  /* 0x000000d9ff187219 */ /* 0x000fe60000011618 */
[----:B------:R-:W-:Y:S01]  /*4c70*/  IMAD.HI.U32 R22, R7, R98, RZ ;  /* 0x0000006207167227 */ /* 0x000fe200078e00ff */
[----:B------:R-:W-:Y:S02]  /*4c80*/  @P2 SHF.R.U32.HI R3, RZ, R99, R20 ;  /* 0x00000063ff032219 */ /* 0x000fe40000011614 */
[----:B------:R-:W-:Y:S02]  /*4c90*/  SHF.R.U32.HI R20, RZ, R231, R26 ;  /* 0x000000e7ff147219 */ /* 0x000fe4000001161a */
[----:B------:R-:W-:Y:S01]  /*4ca0*/  @P2 SHF.R.U32.HI R7, RZ, R99, R22 ;  /* 0x00000063ff072219 */ /* 0x000fe20000011616 */
[C---:B------:R-:W-:Y:S01]  /*4cb0*/  IMAD R4, R102.reuse, R3, RZ ;  /* 0x0000000366047224 */ /* 0x040fe200078e02ff */
[----:B------:R-:W-:Y:S02]  /*4cc0*/  SEL R5, R105, R20, !P0 ;  /* 0x0000001469057207 */ /* 0x000fe40004000000 */
[----:B------:R-:W-:Y:S01]  /*4cd0*/  SEL R3, R107, R24, !P3 ;  /* 0x000000186b037207 */ /* 0x000fe20005800000 */
[----:B------:R-:W-:Y:S01]  /*4ce0*/  IMAD R6, R102, R7, RZ ;  /* 0x0000000766067224 */ /* 0x000fe200078e02ff */
[C---:B------:R-:W-:Y:S01]  /*4cf0*/  ISETP.GE.AND P0, PT, R5.reuse, R4, PT ;  /* 0x000000040500720c */ /* 0x040fe20003f06270 */
[----:B------:R-:W-:Y:S03]  /*4d00*/  IMAD.HI.U32 R8, R5, R98, RZ ;  /* 0x0000006205087227 */ /* 0x000fe600078e00ff */
[----:B------:R-:W-:Y:S01]  /*4d10*/  ISETP.GE.OR P0, PT, R3, R6, P0 ;  /* 0x000000060300720c */ /* 0x000fe20000706670 */
[----:B------:R-:W-:Y:S01]  /*4d20*/  IMAD.MOV R6, RZ, RZ, -R3 ;  /* 0x000000ffff067224 */ /* 0x000fe200078e0a03 */
[-C--:B------:R-:W-:Y:S03]  /*4d30*/  SHF.R.U32.HI R8, RZ, R99.reuse, R8 ;  /* 0x00000063ff087219 */ /* 0x080fe60000011608 */
[----:B------:R-:W-:Y:S01]  /*4d40*/  IMAD R107, R104, R6, R107 ;  /* 0x00000006686b7224 */ /* 0x000fe200078e026b */
[----:B------:R-:W-:Y:S05]  /*4d50*/  SEL R9, R5, R8, !P2 ;  /* 0x0000000805097207 */ /* 0x000fea0005000000 */
[----:B------:R-:W-:Y:S02]  /*4d60*/  IMAD.MOV R8, RZ, RZ, -R9 ;  /* 0x000000ffff087224 */ /* 0x000fe400078e0a09 */
[C---:B------:R-:W-:Y:S04]  /*4d70*/  @!P0 IMAD.HI.U32 R4, R3.reuse, R98, RZ ;  /* 0x0000006203048227 */ /* 0x040fe800078e00ff */
[----:B------:R-:W-:Y:S01]  /*4d80*/  IMAD R8, R102, R8, R5 ;  /* 0x0000000866087224 */ /* 0x000fe200078e0205 */
[----:B------:R-:W-:Y:S04]  /*4d90*/  @!P0 SHF.R.U32.HI R4, RZ, R99, R4 ;  /* 0x00000063ff048219 */ /* 0x000fe80000011604 */
[----:B------:R-:W-:Y:S02]  /*4da0*/  @!P0 SEL R0, R3, R4, !P2 ;  /* 0x0000000403008207 */ /* 0x000fe40005000000 */
[----:B------:R-:W-:Y:S02]  /*4db0*/  IADD3 R4, PT, PT, -R5, RZ, RZ ;  /* 0x000000ff05047210 */ /* 0x000fe40007ffe1ff */
[----:B------:R-:W-:Y:S01]  /*4dc0*/  @!P0 IADD3 R9, PT, PT, R9, -R0, RZ ;  /* 0x8000000009098210 */ /* 0x000fe20007ffe0ff */
[----:B------:R-:W-:Y:S02]  /*4dd0*/  @!P0 IMAD R0, R7, R8, R0 ;  /* 0x0000000807008224 */ /* 0x000fe400078e0200 */
[----:B------:R-:W-:Y:S02]  /*4de0*/  IMAD R105, R100, R4, R105 ;  /* 0x0000000464697224 */ /* 0x000fe400078e0269 */
[----:B------:R-:W-:Y:S02]  /*4df0*/  @!P0 IMAD R5, R9, R102, R3 ;  /* 0x0000006609058224 */ /* 0x000fe400078e0203 */
[----:B------:R-:W-:Y:S04]  /*4e00*/  @!P0 IMAD.MOV.U32 R3, RZ, RZ, R0 ;  /* 0x000000ffff038224 */ /* 0x000fe800078e0000 */
[----:B------:R-:W-:Y:S02]  /*4e10*/  IMAD R107, R3, R104, R107 ;  /* 0x00000068036b7224 */ /* 0x000fe400078e026b */
[----:B------:R-:W-:Y:S07]  /*4e20*/  IMAD R105, R5, R100, R105 ;  /* 0x0000006405697224 */ /* 0x000fee00078e0269 */
.L_x_77:
[----:B-1----:R-:W-:Y:S01]  /*4e30*/  @!P1 IMAD.HI.U32 R4, R105, R13, RZ ;  /* 0x0000000d69049227 */ /* 0x002fe200078e00ff */
[----:B------:R-:W-:Y:S01]  /*4e40*/  @!P1 ISETP.NE.AND P0, PT, R12, 0x1, PT ;  /* 0x000000010c00980c */ /* 0x000fe20003f05270 */
[----:B------:R-:W-:Y:S01]  /*4e50*/  ULOP3.LUT UP0, URZ, UR42, 0x90, URZ, 0xc0, !UPT ;  /* 0x000000902aff7892 */ /* 0x000fe2000f80c0ff */
[----:B------:R-:W-:Y:S01]  /*4e60*/  @!P1 ISETP.NE.AND P2, PT, R10, 0x1, PT ;  /* 0x000000010a00980c */ /* 0x000fe20003f45270 */
[----:B------:R-:W-:Y:S01]  /*4e70*/  @!P1 IMAD.HI.U32 R0, R107, R14, RZ ;  /* 0x0000000e6b009227 */ /* 0x000fe200078e00ff */
[----:B------:R-:W-:Y:S02]  /*4e80*/  @!P1 SHF.R.U32.HI R4, RZ, R11, R4 ;  /* 0x0000000bff049219 */ /* 0x000fe40000011604 */
[----:B------:R-:W-:Y:S01]  /*4e90*/  @P4 SHF.R.U32.HI R238, RZ, 0x10, R17 ;  /* 0x00000010ffee4819 */ /* 0x000fe20000011611 */
[----:B------:R-:W-:Y:S01]  /*4ea0*/  VIADD R244, R244, 0x1 ;  /* 0x00000001f4f47836 */ /* 0x000fe20000000000 */
[----:B------:R-:W-:Y:S02]  /*4eb0*/  @!P1 SHF.R.U32.HI R0, RZ, R15, R0 ;  /* 0x0000000fff009219 */ /* 0x000fe40000011600 */
[----:B------:R-:W-:Y:S02]  /*4ec0*/  @!P1 SEL R3, R105, R4, !P0 ;  /* 0x0000000469039207 */ /* 0x000fe40004000000 */
[----:B------:R-:W-:Y:S05]  /*4ed0*/  @!P1 SEL R4, R107, R0, !P2 ;  /* 0x000000006b049207 */ /* 0x000fea0005000000 */
[----:B------:R-:W-:Y:S02]  /*4ee0*/  @!P1 IMAD.IADD R0, R3, 0x1, -R4 ;  /* 0x0000000103009824 */ /* 0x000fe400078e0a04 */
[----:B------:R-:W-:Y:S02]  /*4ef0*/  @!P1 IMAD.IADD R3, R4, 0x1, -R3 ;  /* 0x0000000104039824 */ /* 0x000fe400078e0a03 */
[----:B------:R-:W-:Y:S02]  /*4f00*/  @!P1 IMAD R107, R0, R10, R107 ;  /* 0x0000000a006b9224 */ /* 0x000fe400078e026b */
[----:B------:R-:W-:Y:S01]  /*4f10*/  @!P1 IMAD R105, R3, R12, R105 ;  /* 0x0000000c03699224 */ /* 0x000fe200078e0269 */
[----:B------:R-:W-:Y:S06]  /*4f20*/  BRA.U !UP0, `(.L_x_78) ;  /* 0x0000000108407547 */ /* 0x000fec000b800000 */
[----:B------:R-:W1:Y:S01]  /*4f30*/  LDCU.64 UR8, c[0x4][0x80] ;  /* 0x01001000ff0877ac */ /* 0x000e620008000a00 */
[----:B------:R-:W-:Y:S01]  /*4f40*/  MOV R15, 0x0 ;  /* 0x00000000000f7802 */ /* 0x000fe20000000f00 */
[----:B------:R-:W-:Y:S02]  /*4f50*/  HFMA2 R12, -RZ, RZ, 0, 5.9604644775390625e-08 ;  /* 0x00000001ff0c7431 */ /* 0x000fe400000001ff */
[----:B------:R-:W-:Y:S02]  /*4f60*/  IMAD.MOV.U32 R8, RZ, RZ, 0x70 ;  /* 0x00000070ff087424 */ /* 0x000fe400078e00ff */
[----:B------:R-:W-:Y:S01]  /*4f70*/  IMAD.MOV.U32 R13, RZ, RZ, RZ ;  /* 0x000000ffff0d7224 */ /* 0x000fe200078e00ff */
[----:B------:R-:W2:Y:S01]  /*4f80*/  LDCU.64 UR6, c[0x4][0x88] ;  /* 0x01001100ff0677ac */ /* 0x000ea20008000a00 */
[----:B------:R-:W3:Y:S01]  /*4f90*/  LDC.64 R14, c[0x4][R15] ;  /* 0x010000000f0e7b82 */ /* 0x000ee20000000a00 */
[----:B------:R-:W4:Y:S01]  /*4fa0*/  LDCU.64 UR4, c[0x4][0x8] ;  /* 0x01000100ff0477ac */ /* 0x000f220008000a00 */
[----:B-1----:R-:W-:Y:S01]  /*4fb0*/  MOV R5, UR9 ;  /* 0x0000000900057c02 */ /* 0x002fe20008000f00 */
[----:B------:R-:W-:Y:S01]  /*4fc0*/  IMAD.U32 R4, RZ, RZ, UR8 ;  /* 0x00000008ff047e24 */ /* 0x000fe2000f8e00ff */
[----:B--2---:R-:W-:Y:S01]  /*4fd0*/  MOV R7, UR7 ;  /* 0x0000000700077c02 */ /* 0x004fe20008000f00 */
[----:B------:R-:W-:Y:S01]  /*4fe0*/  IMAD.U32 R6, RZ, RZ, UR6 ;  /* 0x00000006ff067e24 */ /* 0x000fe2000f8e00ff */
[----:B----4-:R-:W-:Y:S01]  /*4ff0*/  MOV R11, UR5 ;  /* 0x00000005000b7c02 */ /* 0x010fe20008000f00 */
[----:B------:R-:W-:Y:S02]  /*5000*/  IMAD.U32 R10, RZ, RZ, UR4 ;  /* 0x00000004ff0a7e24 */ /* 0x000fe4000f8e00ff */
[----:B------:R-:W-:Y:S07]  /*5010*/  LEPC R20, `(.L_x_78) ;  /* 0x000000001014794e */ /* 0x000fee0000000000 */
[----:B---3-5:R-:W-:Y:S05]  /*5020*/  CALL.ABS.NOINC R14 ;  /* 0x000000000e007343 */ /* 0x028fea0003c00000 */
.L_x_78:
[----:B------:R-:W-:Y:S01]  /*5030*/  LOP3.LUT P0, RZ, R242, 0x90, RZ, 0xc0, !PT ;  /* 0x00000090f2ff7812 */ /* 0x000fe2000780c0ff */
[----:B------:R-:W-:Y:S11]  /*5040*/  BSSY.RECONVERGENT B6, `(.L_x_79) ;  /* 0x0000013000067945 */ /* 0x000ff60003800200 */
[----:B------:R-:W-:Y:S01]  /*5050*/  @!UPT UIADD3 URZ, UPT, UPT, URZ, URZ, URZ ;  /* 0x000000fffffff290 */ /* 0x000fe2000fffe0ff */
[----:B------:R-:W-:Y:S05]  /*5060*/  @!P0 BRA `(.L_x_80) ;  /* 0x0000000000408947 */ /* 0x000fea0003800000 */
        /* <DEDUP_REMOVED lines=16> */
.L_x_80:
[----:B------:R-:W-:Y:S05]  /*5170*/  BSYNC.RECONVERGENT B6 ;  /* 0x0000000000067941 */ /* 0x000fea0003800200 */
.L_x_79:
[----:B------:R-:W-:Y:S01]  /*5180*/  ISETP.NE.U32.AND P3, PT, R214, RZ, PT ;  /* 0x000000ffd600720c */ /* 0x000fe20003f65070 */
[----:B------:R-:W-:Y:S01]  /*5190*/  UISETP.NE.AND UP1, UPT, UR44, URZ, UPT ;  /* 0x000000ff2c00728c */ /* 0x000fe2000bf25270 */
[----:B------:R-:W-:Y:S02]  /*51a0*/  ISETP.NE.U32.AND P4, PT, R210, RZ, PT ;  /* 0x000000ffd200720c */ /* 0x000fe40003f85070 */
[----:B------:R-:W-:Y:S02]  /*51b0*/  ISETP.NE.AND.EX P3, PT, R215, RZ, PT, P3 ;  /* 0x000000ffd700720c */ /* 0x000fe40003f65330 */
[----:B------:R-:W-:Y:S02]  /*51c0*/  PLOP3.LUT P1, PT, PT, PT, PT, 0x8, 0x80 ;  /* 0x000000000080781c */ /* 0x000fe40003f2e170 */
[----:B------:R-:W-:Y:S02]  /*51d0*/  PLOP3.LUT P0, PT, PT, PT, UP1, 0x80, 0x8 ;  /* 0x000000000008781c */ /* 0x000fe40003f0f018 */
[----:B------:R-:W-:Y:S02]  /*51e0*/  ISETP.NE.AND.EX P4, PT, R211, RZ, PT, P4 ;  /* 0x000000ffd300720c */ /* 0x000fe40003f85340 */
[----:B------:R-:W1:Y:S09]  /*51f0*/  @UP1 LDCU.64 UR4, c[0x0][0x888] ;  /* 0x00011100ff0417ac */ /* 0x000e720008000a00 */
[----:B------:R-:W-:Y:S01]  /*5200*/  @P0 PLOP3.LUT P1, PT, P3, PT, PT, 0x80, 0x8 ;  /* 0x000000000008081c */ /* 0x000fe20001f2f070 */
[----:B-1----:R-:W-:Y:S04]  /*5210*/  @UP1 UISETP.NE.U32.AND UP0, UPT, UR4, URZ, UPT ;  /* 0x000000ff0400128c */ /* 0x002fe8000bf05070 */
[----:B------:R-:W-:Y:S04]  /*5220*/  @UP1 UISETP.NE.AND.EX UP0, UPT, UR5, URZ, UPT, UP0 ;  /* 0x000000ff0500128c */ /* 0x000fe8000bf05300 */
[----:B------:R-:W-:Y:S01]  /*5230*/  @UP1 USEL UR4, URZ, 0xffffffff, UP0 ;  /* 0xffffffffff041887 */ /* 0x000fe20008000000 */
[----:B------:R-:W-:Y:S11]  /*5240*/  @!P3 BRA `(.L_x_81) ;  /* 0x00000000002cb947 */ /* 0x000ff60003800000 */
[----:B------:R-:W-:Y:S01]  /*5250*/  ISETP.NE.U32.AND P2, PT, R212, RZ, PT ;  /* 0x000000ffd400720c */ /* 0x000fe20003f45070 */
[----:B------:R-:W-:Y:S03]  /*5260*/  IMAD.MOV.U32 R230, RZ, RZ, 0x1 ;  /* 0x00000001ffe67424 */ /* 0x000fe600078e00ff */
[----:B------:R-:W-:Y:S11]  /*5270*/  ISETP.NE.AND.EX P2, PT, R213, RZ, PT, P2 ;  /* 0x000000ffd500720c */ /* 0x000ff60003f45320 */
[----:B------:R-:W-:Y:S02]  /*5280*/  @!UPT UIADD3 URZ, UPT, UPT, URZ, URZ, URZ ;  /* 0x000000fffffff290 */ /* 0x000fe4000fffe0ff */
[----:B------:R-:W1:Y:S01]  /*5290*/  @P2 LDC.64 R4, c[0x0][0x888] ;  /* 0x00022200ff042b82 */ /* 0x000e620000000a00 */
[----:B------:R-:W-:Y:S04]  /*52a0*/  @P2 IMAD R0, R214, UR36, RZ ;  /* 0x00000024d6002c24 */ /* 0x000fe8000f8e02ff */
[----:B-1----:R-:W-:Y:S04]  /*52b0*/  @P2 IMAD.WIDE R4, R0, 0x4, R4 ;  /* 0x0000000400042825 */ /* 0x002fe800078e0204 */
[----:B------:R-:W-:Y:S01]  /*52c0*/  HFMA2 R0, -RZ, RZ, 0, 5.9604644775390625e-08 ;  /* 0x00000001ff007431 */ /* 0x000fe200000001ff */
[----:B-----5:R1:W5:Y:S04]  /*52d0*/  @P2 LDG.E R110, desc[UR40][R4.64] ;  /* 0x00000028046e2981 */ /* 0x020368000c1e1900 */
[----:B------:R-:W-:Y:S01]  /*52e0*/  @!P2 PRMT R230, R0, 0x7610, R230 ;  /* 0x0000761000e6a816 */ /* 0x000fe200000000e6 */
[----:B-1----:R-:W2:Y:S06]  /*52f0*/  @!P2 LDC R110, c[0x0][0x880] ;  /* 0x00022000ff6eab82 */ /* 0x002eac0000000800 */
.L_x_81:
[----:B------:R-:W-:Y:S05]  /*5300*/  @!P4 BRA `(.L_x_82) ;  /* 0x000000000020c947 */ /* 0x000fea0003800000 */
[----:B------:R-:W-:Y:S04]  /*5310*/  ISETP.NE.U32.AND P2, PT, R208, RZ, PT ;  /* 0x000000ffd000720c */ /* 0x000fe80003f45070 */
[----:B------:R-:W-:Y:S11]  /*5320*/  ISETP.NE.AND.EX P2, PT, R209, RZ, PT, P2 ;  /* 0x000000ffd100720c */ /* 0x000ff60003f45320 */
[----:B------:R-:W-:Y:S02]  /*5330*/  @!UPT UIADD3 URZ, UPT, UPT, URZ, URZ, URZ ;  /* 0x000000fffffff290 */ /* 0x000fe4000fffe0ff */
[----:B------:R-:W1:Y:S01]  /*5340*/  @P2 LDC.64 R4, c[0x0][0x8a8] ;  /* 0x00022a00ff042b82 */ /* 0x000e620000000a00 */
[----:B------:R-:W-:Y:S04]  /*5350*/  @P2 IMAD R0, R210, UR36, RZ ;  /* 0x00000024d2002c24 */ /* 0x000fe8000f8e02ff */
[----:B-1----:R-:W-:Y:S05]  /*5360*/  @P2 IMAD.WIDE R4, R0, 0x4, R4 ;  /* 0x0000000400042825 */ /* 0x002fea00078e0204 */
[----:B-----5:R1:W5:Y:S02]  /*5370*/  @P2 LDG.E R106, desc[UR40][R4.64] ;  /* 0x00000028046a2981 */ /* 0x020364000c1e1900 */
[----:B-1----:R-:W3:Y:S02]  /*5380*/  @!P2 LDC R106, c[0x0][0x8a0] ;  /* 0x00022800ff6aab82 */ /* 0x002ee40000000800 */
.L_x_82:
[----:B--2--5:R-:W-:Y:S01]  /*5390*/  @P0 ISETP.NE.AND P4, PT, R110, RZ, PT ;  /* 0x000000ff6e00020c */ /* 0x024fe20003f85270 */
[----:B------:R-:W-:Y:S01]  /*53a0*/  IMAD.U32 R0, RZ, RZ, UR4 ;  /* 0x00000004ff007e24 */ /* 0x000fe2000f8e00ff */
[----:B------:R-:W-:Y:S01]  /*53b0*/  @P0 LOP3.LUT P2, RZ, R230, 0xff, RZ, 0xc0, !PT ;  /* 0x000000ffe6ff0812 */ /* 0x000fe2000784c0ff */
[----:B------:R-:W-:Y:S01]  /*53c0*/  BSSY B1, `(.L_x_83) ;  /* 0x0000046000017945 */ /* 0x000fe20003800000 */
[----:B------:R-:W-:Y:S02]  /*53d0*/  @P0 SEL R5, RZ, 0xffffffff, P4 ;  /* 0xffffffffff050807 */ /* 0x000fe40002000000 */
[----:B------:R-:W-:Y:S02]  /*53e0*/  CS2R R138, SRZ ;  /* 0x00000000008a7805 */ /* 0x000fe4000001ff00 */
[----:B------:R-:W-:Y:S02]  /*53f0*/  LEA R22, R109, UR43, 0x3 ;  /* 0x0000002b6d167c11 */ /* 0x000fe4000f8e18ff */
[----:B------:R-:W-:Y:S02]  /*5400*/  CS2R R136, SRZ ;  /* 0x0000000000887805 */ /* 0x000fe4000001ff00 */
[----:B------:R-:W-:Y:S02]  /*5410*/  @P1 SEL R5, R0, R5, !P2 ;  /* 0x0000000500051207 */ /* 0x000fe40005000000 */
[----:B------:R-:W-:Y:S02]  /*5420*/  CS2R R18, SRZ ;  /* 0x0000000000127805 */ /* 0x000fe4000001ff00 */
[----:B------:R-:W-:Y:S02]  /*5430*/  SHF.L.U32 R3, R241, 0x1f, RZ ;  /* 0x0000001ff1037819 */ /* 0x000fe400000006ff */
[----:B------:R-:W-:Y:S02]  /*5440*/  CS2R R16, SRZ ;  /* 0x0000000000107805 */ /* 0x000fe4000001ff00 */
[----:B------:R-:W-:Y:S02]  /*5450*/  @P0 LOP3.LUT R5, R5, 0x1, RZ, 0xc0, !PT ;  /* 0x0000000105050812 */ /* 0x000fe400078ec0ff */
[----:B------:R-:W-:Y:S02]  /*5460*/  CS2R R130, SRZ ;  /* 0x0000000000827805 */ /* 0x000fe4000001ff00 */
[----:B------:R-:W-:Y:S02]  /*5470*/  PLOP3.LUT P5, PT, PT, PT, PT, 0x8, 0x80 ;  /* 0x000000000080781c */ /* 0x000fe40003fae170 */
[----:B------:R-:W-:Y:S02]  /*5480*/  CS2R R128, SRZ ;  /* 0x0000000000807805 */ /* 0x000fe4000001ff00 */
[----:B------:R-:W-:Y:S02]  /*5490*/  ISETP.NE.U32.OR P1, PT, R5, 0x1, !P0 ;  /* 0x000000010500780c */ /* 0x000fe40004725470 */
[----:B------:R-:W-:Y:S02]  /*54a0*/  CS2R R126, SRZ ;  /* 0x00000000007e7805 */ /* 0x000fe4000001ff00 */
[----:B------:R-:W-:Y:S02]  /*54b0*/  CS2R R124, SRZ ;  /* 0x00000000007c7805 */ /* 0x000fe4000001ff00 */
[----:B------:R-:W-:Y:S02]  /*54c0*/  CS2R R122, SRZ ;  /* 0x00000000007a7805 */ /* 0x000fe4000001ff00 */
[----:B------:R-:W-:Y:S02]  /*54d0*/  CS2R R120, SRZ ;  /* 0x0000000000787805 */ /* 0x000fe4000001ff00 */
[----:B------:R-:W-:Y:S02]  /*54e0*/  CS2R R118, SRZ ;  /* 0x0000000000767805 */ /* 0x000fe4000001ff00 */
[----:B------:R-:W-:Y:S02]  /*54f0*/  CS2R R116, SRZ ;  /* 0x0000000000747805 */ /* 0x000fe4000001ff00 */
[----:B------:R-:W-:Y:S04]  /*5500*/  @P1 SHF.L.U32 R4, R239, 0x1f, RZ ;  /* 0x0000001fef041819 */ /* 0x000fe800000006ff */
[----:B------:R-:W1:Y:S01]  /*5510*/  @P1 SYNCS.PHASECHK.TRANS64.TRYWAIT P0, [UR43+0x30], R4 ;  /* 0x00003004ff0015a7 */ /* 0x000e62000800112b */
[----:B------:R2:W4:Y:S01]  /*5520*/  SYNCS.PHASECHK.TRANS64.TRYWAIT P4, [R22+URZ+0x70], R3 ;  /* 0x00007003160075a7 */ /* 0x00052200080811ff */
[----:B-1----:R-:W-:Y:S01]  /*5530*/  @P1 PLOP3.LUT P5, PT, P0, PT, PT, 0x8, 0x80 ;  /* 0x000000000080181c */ /* 0x002fe200007ae170 */
[----:B------:R-:W-:Y:S01]  /*5540*/  @!UPT UIADD3 URZ, UPT, UPT, URZ, URZ, URZ ;  /* 0x000000fffffff290 */ /* 0x000fe2000fffe0ff */
[----:B--2-4-:R-:W-:Y:S11]  /*5550*/  @!P1 BRA `(.L_x_84) ;  /* 0x0000000000b09947 */ /* 0x014ff60003800000 */
[----:B------:R-:W-:Y:S01]  /*5560*/  ISETP.NE.U32.AND P0, PT, RZ, UR38, PT ;  /* 0x00000026ff007c0c */ /* 0x000fe2000bf05070 */
[----:B------:R-:W-:Y:S01]  /*5570*/  BSSY B0, `(.L_x_85) ;  /* 0x000001a000007945 */ /* 0x000fe20003800000 */
[----:B------:R-:W-:Y:S02]  /*5580*/  ISETP.NE.AND P2, PT, R110, RZ, PT ;  /* 0x000000ff6e00720c */ /* 0x000fe40003f45270 */
[----:B------:R-:W-:Y:S02]  /*5590*/  CS2R R118, SRZ ;  /* 0x0000000000767805 */ /* 0x000fe4000001ff00 */
[----:B------:R-:W-:Y:S02]  /*55a0*/  ISETP.NE.AND.EX P0, PT, RZ, UR39, PT, P0 ;  /* 0x00000027ff007c0c */ /* 0x000fe4000bf05300 */
[----:B------:R-:W-:Y:S02]  /*55b0*/  CS2R R116, SRZ ;  /* 0x0000000000747805 */ /* 0x000fe4000001ff00 */
[----:B------:R-:W-:Y:S02]  /*55c0*/  LOP3.LUT P1, RZ, R230, 0xff, RZ, 0xc0, !PT ;  /* 0x000000ffe6ff7812 */ /* 0x000fe4000782c0ff */
[----:B------:R-:W-:Y:S02]  /*55d0*/  CS2R R122, SRZ ;  /* 0x00000000007a7805 */ /* 0x000fe4000001ff00 */
[----:B------:R-:W-:Y:S02]  /*55e0*/  SEL R0, RZ, 0xffffffff, P2 ;  /* 0xffffffffff007807 */ /* 0x000fe40001000000 */
[----:B------:R-:W-:Y:S02]  /*55f0*/  CS2R R120, SRZ ;  /* 0x0000000000787805 */ /* 0x000fe4000001ff00 */
[----:B------:R-:W-:Y:S02]  /*5600*/  SEL R5, RZ, 0xffffffff, P0 ;  /* 0xffffffffff057807 */ /* 0x000fe40000000000 */
[----:B------:R-:W-:Y:S02]  /*5610*/  CS2R R126, SRZ ;  /* 0x00000000007e7805 */ /* 0x000fe4000001ff00 */
[----:B------:R-:W-:Y:S02]  /*5620*/  CS2R R124, SRZ ;  /* 0x00000000007c7805 */ /* 0x000fe4000001ff00 */
[----:B------:R-:W-:Y:S02]  /*5630*/  CS2R R130, SRZ ;  /* 0x0000000000827805 */ /* 0x000fe4000001ff00 */
[----:B------:R-:W-:Y:S02]  /*5640*/  @P3 SEL R0, R5, R0, !P1 ;  /* 0x0000000005003207 */ /* 0x000fe40004800000 */
[----:B------:R-:W-:Y:S02]  /*5650*/  CS2R R128, SRZ ;  /* 0x0000000000807805 */ /* 0x000fe4000001ff00 */
[----:B------:R-:W-:Y:S02]  /*5660*/  CS2R R18, SRZ ;  /* 0x0000000000127805 */ /* 0x000fe4000001ff00 */
[----:B------:R-:W-:Y:S02]  /*5670*/  CS2R R16, SRZ ;  /* 0x0000000000107805 */ /* 0x000fe4000001ff00 */
[----:B------:R-:W-:Y:S02]  /*5680*/  LOP3.LUT R0, R0, 0x1, RZ, 0xc0, !PT ;  /* 0x0000000100007812 */ /* 0x000fe400078ec0ff */
[----:B------:R-:W-:Y:S02]  /*5690*/  CS2R R138, SRZ ;  /* 0x00000000008a7805 */ /* 0x000fe4000001ff00 */
[----:B------:R-:W-:Y:S02]  /*56a0*/  CS2R R136, SRZ ;  /* 0x0000000000887805 */ /* 0x000fe4000001ff00 */
[----:B------:R-:W-:Y:S01]  /*56b0*/  ISETP.NE.U32.AND P0, PT, R0, 0x1, PT ;  /* 0x000000010000780c */ /* 0x000fe20003f05070 */
[----:B------:R-:W-:Y:S01]  /*56c0*/  @!UPT UIADD3 URZ, UPT, UPT, URZ, URZ, URZ ;  /* 0x000000fffffff290 */ /* 0x000fe2000fffe0ff */
[----:B------:R-:W-:Y:S11]  /*56d0*/  @!P5 BRA `(.L_x_86) ;  /* 0x00000000000cd947 */ /* 0x000ff60003800000 */
[----:B------:R-:W-:Y:S04]  /*56e0*/  SHF.L.U32 R5, R239, 0x1f, RZ ;  /* 0x0000001fef057819 */ /* 0x000fe800000006ff */
[----:B------:R-:W1:Y:S02]  /*56f0*/  SYNCS.PHASECHK.TRANS64.TRYWAIT P1, [UR43+0x30], R5 ;  /* 0x00003005ff0075a7 */ /* 0x000e64000802112b */
[----:B-1----:R-:W-:Y:S05]  /*5700*/  @!P1 BRA `(.L_x_87) ;  /* 0x0000002800989947 */ /* 0x002fea0003800000 */
.L_x_86:
[----:B------:R-:W-:Y:S05]  /*5710*/  BSYNC B0 ;  /* 0x0000000000007941 */ /* 0x000fea0003800000 */
.L_x_85:
[----:B------:R2:W4:Y:S01]  /*5720*/  @P0 LDS.128 R116, [R236+UR43+0x200] ;  /* 0x0002002bec740984 */ /* 0x0005220008000c00 */
[----:B------:R-:W-:Y:S01]  /*5730*/  UIADD3 UR4, UPT, UPT, UR43, 0x38, URZ ;  /* 0x000000382b047890 */ /* 0x000fe2000fffe0ff */
[----:B------:R-:W-:Y:S02]  /*5740*/  LOP3.LUT R239, R239, 0x1, RZ, 0x3c, !PT ;  /* 0x00000001efef7812 */ /* 0x000fe400078e3cff */
[----:B------:R2:W1:Y:S01]  /*5750*/  @P0 LDS.128 R120, [R235+0x200] ;  /* 0x00020000eb780984 */ /* 0x0004620000000c00 */
[----:B------:R-:W-:Y:S03]  /*5760*/  UPRMT UR4, UR37, 0x654, UR4 ;  /* 0x0000065425047896 */ /* 0x000fe60008000004 */
[----:B------:R2:W1:Y:S04]  /*5770*/  @P0 LDS.128 R124, [R236+UR43+0x1200] ;  /* 0x0012002bec7c0984 */ /* 0x0004680008000c00 */
[----:B------:R2:W1:Y:S04]  /*5780*/  @P0 LDS.128 R128, [R235+0x1200] ;  /* 0x00120000eb800984 */ /* 0x0004680000000c00 */
[----:B------:R2:W1:Y:S04]  /*5790*/  @P0 LDS.128 R16, [R236+UR43+0x2200] ;  /* 0x0022002bec100984 */ /* 0x0004680008000c00 */
[----:B------:R2:W1:Y:S01]  /*57a0*/  @P0 LDS.128 R136, [R235+0x2200] ;  /* 0x00220000eb880984 */ /* 0x0004620000000c00 */
[----:B------:R-:W-:Y:S01]  /*57b0*/  @!PT LDS RZ, [RZ] ;  /* 0x00000000fffff984 */ /* 0x000fe20000000800 */
[----:B------:R-:W-:Y:S01]  /*57c0*/  @!PT LDS RZ, [RZ] ;  /* 0x00000000fffff984 */ /* 0x000fe20000000800 */
[----:B------:R-:W-:Y:S01]  /*57d0*/  @!PT LDS RZ, [RZ] ;  /* 0x00000000fffff984 */ /* 0x000fe20000000800 */
[----:B------:R-:W-:Y:S01]  /*57e0*/  @!PT LDS RZ, [RZ] ;  /* 0x00000000fffff984 */ /* 0x000fe20000000800 */
[----:B------:R5:W-:Y:S06]  /*57f0*/  MEMBAR.ALL.CTA ;  /* 0x0000000000007992 */ /* 0x000bec0000008000 */
[----:B-----5:R-:W5:Y:S02]  /*5800*/  FENCE.VIEW.ASYNC.S ;  /* 0x00000000000073c6 */ /* 0x020f640000000000 */
[----:B-----5:R-:W-:Y:S01]  /*5810*/  SYNCS.ARRIVE.TRANS64.RED.A1T0 RZ, [UR4], RZ ;  /* 0x000000ffffff79a7 */ /* 0x020fe20008100404 */
.L_x_84:
[----:B------:R-:W-:Y:S05]  /*5820*/  BSYNC B1 ;  /* 0x0000000000017941 */ /* 0x000fea0003800000 */
.L_x_83:
[----:B------:R-:W-:Y:S05]  /*5830*/  IMAD R108, R109, 0x60, R2 ;  /* 0x000000606d6c7824 */ /* 0x000fea00078e0202 */
[----:B-1----:R-:W-:Y:S04]  /*5840*/  SHF.R.U32.HI R0, RZ, 0x15, R108 ;  /* 0x00000015ff007819 */ /* 0x002fe8000001166c */
[----:B------:R-:W-:Y:S01]  /*5850*/  LOP3.LUT P0, RZ, R0, 0x3, R237, 0x48, !PT ;  /* 0x0000000300ff7812 */ /* 0x000fe200078048ed */
[----:B------:R-:W-:Y:S01]  /*5860*/  @!UPT UIADD3 URZ, UPT, UPT, URZ, URZ, URZ ;  /* 0x000000fffffff290 */ /* 0x000fe2000fffe0ff */
[----:B------:R-:W-:Y:S11]  /*5870*/  @P4 BRA `(.L_x_88) ;  /* 0x0000000000084947 */ /* 0x000ff60003800000 */
[----:B------:R-:W1:Y:S02]  /*5880*/  SYNCS.PHASECHK.TRANS64.TRYWAIT P1, [R22+URZ+0x70], R3 ;  /* 0x00007003160075a7 */ /* 0x000e6400080211ff */
[----:B-1----:R-:W-:Y:S05]  /*5890*/  @!P1 BRA `(.L_x_89) ;  /* 0x00000028004c9947 */ /* 0x002fea0003800000 */
.L_x_88:
[----:B------:R-:W-:Y:S05]  /*58a0*/  @!P0 BRA `(.L_x_90) ;  /* 0x0000000000408947 */ /* 0x000fea0003800000 */
[----:B------:R-:W1:Y:S01]  /*58b0*/  LDCU.64 UR8, c[0x4][0x70] ;  /* 0x01000e00ff0877ac */ /* 0x000e620008000a00 */
[----:B------:R-:W-:Y:S01]  /*58c0*/  MOV R15, 0x0 ;  /* 0x00000000000f7802 */ /* 0x000fe20000000f00 */
[----:B------:R-:W-:Y:S02]  /*58d0*/  HFMA2 R12, -RZ, RZ, 0, 5.9604644775390625e-08 ;  /* 0x00000001ff0c7431 */ /* 0x000fe400000001ff */
[----:B------:R-:W-:Y:S02]  /*58e0*/  IMAD.MOV.U32 R8, RZ, RZ, 0x192 ;  /* 0x00000192ff087424 */ /* 0x000fe400078e00ff */
[----:B------:R-:W-:Y:S01]  /*58f0*/  IMAD.MOV.U32 R13, RZ, RZ, RZ ;  /* 0x000000ffff0d7224 */ /* 0x000fe200078e00ff */
[----:B------:R-:W5:Y:S01]  /*5900*/  LDCU.64 UR6, c[0x4][0x78] ;  /* 0x01000f00ff0677ac */ /* 0x000f620008000a00 */
[----:B------:R-:W2:Y:S01]  /*5910*/  LDC.64 R14, c[0x4][R15] ;  /* 0x010000000f0e7b82 */ /* 0x000ea20000000a00 */
[----:B------:R-:W3:Y:S01]  /*5920*/  LDCU.64 UR4, c[0x4][0x10] ;  /* 0x01000200ff0477ac */ /* 0x000ee20008000a00 */
[----:B-1----:R-:W-:Y:S01]  /*5930*/  MOV R5, UR9 ;  /* 0x0000000900057c02 */ /* 0x002fe20008000f00 */
[----:B------:R-:W-:Y:S01]  /*5940*/  IMAD.U32 R4, RZ, RZ, UR8 ;  /* 0x00000008ff047e24 */ /* 0x000fe2000f8e00ff */
[----:B-----5:R-:W-:Y:S01]  /*5950*/  MOV R7, UR7 ;  /* 0x0000000700077c02 */ /* 0x020fe20008000f00 */
[----:B------:R-:W-:Y:S01]  /*5960*/  IMAD.U32 R6, RZ, RZ, UR6 ;  /* 0x00000006ff067e24 */ /* 0x000fe2000f8e00ff */
[----:B---3--:R-:W-:Y:S01]  /*5970*/  MOV R11, UR5 ;  /* 0x00000005000b7c02 */ /* 0x008fe20008000f00 */
[----:B------:R-:W-:Y:S02]  /*5980*/  IMAD.U32 R10, RZ, RZ, UR4 ;  /* 0x00000004ff0a7e24 */ /* 0x000fe4000f8e00ff */
[----:B------:R-:W-:Y:S07]  /*5990*/  LEPC R20, `(.L_x_90) ;  /* 0x000000001014794e */ /* 0x000fee0000000000 */
[----:B--2-4-:R-:W-:Y:S05]  /*59a0*/  CALL.ABS.NOINC R14 ;  /* 0x000000000e007343 */ /* 0x014fea0003c00000 */
.L_x_90:
[----:B------:R-:W-:Y:S05]  /*59b0*/  WARPSYNC.ALL ;  /* 0x0000000000007948 */ /* 0x000fea0003800000 */
[C---:B------:R-:W-:Y:S01]  /*59c0*/  R2UR UR4, R108.reuse ;  /* 0x000000006c0472ca */ /* 0x040fe200000e0000 */
[----:B------:R-:W-:Y:S05]  /*59d0*/  VIADD R0, R108, 0x20 ;  /* 0x000000206c007836 */ /* 0x000fea0000000000 */
[----:B------:R-:W-:Y:S04]  /*59e0*/  SHF.R.U32.HI R0, RZ, 0x15, R0 ;  /* 0x00000015ff007819 */ /* 0x000fe80000011600 */
[----:B------:R-:W-:Y:S03]  /*59f0*/  LOP3.LUT P0, RZ, R0, 0x3, R237, 0x48, !PT ;  /* 0x0000000300ff7812 */ /* 0x000fe600078048ed */
[----:B------:R-:W1:Y:S10]  /*5a00*/  LDTM.x32 R56, tmem[UR4] ;  /* 0x00000004003879ee */ /* 0x000e7400082c0000 */
[----:B-1----:R-:W-:Y:S05]  /*5a10*/  @!P0 BRA `(.L_x_91) ;  /* 0x0000000000408947 */ /* 0x002fea0003800000 */
        /* <DEDUP_REMOVED lines=16> */
.L_x_91:
[----:B------:R-:W-:Y:S05]  /*5b20*/  WARPSYNC.ALL ;  /* 0x0000000000007948 */ /* 0x000fea0003800000 */
[C---:B------:R-:W-:Y:S01]  /*5b30*/  R2UR UR4, R108.reuse ;  /* 0x000000006c0472ca */ /* 0x040fe200000e0000 */
[----:B------:R-:W-:Y:S05]  /*5b40*/  VIADD R0, R108, 0x40 ;  /* 0x000000406c007836 */ /* 0x000fea0000000000 */
[----:B------:R-:W-:Y:S04]  /*5b50*/  SHF.R.U32.HI R0, RZ, 0x15, R0 ;  /* 0x00000015ff007819 */ /* 0x000fe80000011600 */
[----:B------:R-:W-:Y:S03]  /*5b60*/  LOP3.LUT P0, RZ, R0, 0x3, R237, 0x48, !PT ;  /* 0x0000000300ff7812 */ /* 0x000fe600078048ed */
[----:B------:R-:W1:Y:S10]  /*5b70*/  LDTM.x32 R24, tmem[UR4+0x20] ;  /* 0x00002004001879ee */ /* 0x000e7400082c0000 */
        /* <DEDUP_REMOVED lines=17> */
.L_x_92:
[----:B------:R-:W-:Y:S01]  /*5c90*/  LOP3.LUT P0, RZ, R234, 0x60, RZ, 0xc0, !PT ;  /* 0x00000060eaff7812 */ /* 0x000fe2000780c0ff */
[----:B------:R-:W-:Y:S05]  /*5ca0*/  WARPSYNC.ALL ;  /* 0x0000000000007948 */ /* 0x000fea0003800000 */
[----:B---3--:R-:W-:Y:S01]  /*5cb0*/  IMAD R0, R106, R56, RZ ;  /* 0x000000386a007224 */ /* 0x008fe200078e02ff */
[----:B----4-:R-:W-:Y:S01]  /*5cc0*/  SHF.L.U32 R112, R116, 0x10, RZ ;  /* 0x0000001074707819 */ /* 0x010fe200000006ff */
[----:B------:R-:W-:Y:S01]  /*5cd0*/  IMAD R88, R106, R26, RZ ;  /* 0x0000001a6a587224 */ /* 0x000fe200078e02ff */
[----:B------:R-:W-:Y:S01]  /*5ce0*/  PRMT R111, R116, 0x8880, RZ ;  /* 0x00008880746f7816 */ /* 0x000fe200000000ff */
[----:B------:R-:W-:Y:S01]  /*5cf0*/  IMAD R89, R106, R27, RZ ;  /* 0x0000001b6a597224 */ /* 0x000fe200078e02ff */
[----:B------:R-:W-:Y:S01]  /*5d00*/  SHF.L.U32 R113, R116, 0x8, RZ ;  /* 0x0000000874717819 */ /* 0x000fe200000006ff */
[C---:B------:R-:W-:Y:S01]  /*5d10*/  IMAD R90, R106.reuse, R28, RZ ;  /* 0x0000001c6a5a7224 */ /* 0x040fe200078e02ff */
[C---:B------:R-:W-:Y:S01]  /*5d20*/  PRMT R207, R117.reuse, 0x8880, RZ ;  /* 0x0000888075cf7816 */ /* 0x040fe200000000ff */
[C---:B------:R-:W-:Y:S01]  /*5d30*/  IMAD R91, R106.reuse, R29, RZ ;  /* 0x0000001d6a5b7224 */ /* 0x040fe200078e02ff */
[----:B------:R-:W-:Y:S01]  /*5d40*/  SHF.R.S32.HI R114, RZ, 0x18, R116 ;  /* 0x00000018ff727819 */ /* 0x000fe20000011474 */
[C---:B------:R-:W-:Y:S01]  /*5d50*/  IMAD R92, R106.reuse, R30, RZ ;  /* 0x0000001e6a5c7224 */ /* 0x040fe200078e02ff */
[C---:B------:R-:W-:Y:S01]  /*5d60*/  SHF.L.U32 R206, R117.reuse, 0x10, RZ ;  /* 0x0000001075ce7819 */ /* 0x040fe200000006ff */
[C---:B------:R-:W-:Y:S01]  /*5d70*/  IMAD R93, R106.reuse, R31, RZ ;  /* 0x0000001f6a5d7224 */ /* 0x040fe200078e02ff */
[----:B------:R-:W-:Y:S01]  /*5d80*/  SHF.L.U32 R195, R117, 0x8, RZ ;  /* 0x0000000875c37819 */ /* 0x000fe200000006ff */
[----:B------:R-:W-:Y:S01]  /*5d90*/  IMAD R94, R106, R32, RZ ;  /* 0x000000206a5e7224 */ /* 0x000fe200078e02ff */
[----:B------:R-:W-:Y:S01]  /*5da0*/  PRMT R192, R118, 0x8880, RZ ;  /* 0x0000888076c07816 */ /* 0x000fe200000000ff */
[C---:B------:R-:W-:Y:S01]  /*5db0*/  IMAD R95, R106.reuse, R33, RZ ;  /* 0x000000216a5f7224 */ /* 0x040fe200078e02ff */
[----:B------:R-:W-:Y:S01]  /*5dc0*/  SHF.R.S32.HI R115, RZ, 0x18, R117 ;  /* 0x00000018ff737819 */ /* 0x000fe20000011475 */
[----:B------:R-:W-:Y:S01]  /*5dd0*/  IMAD R96, R106, R34, RZ ;  /* 0x000000226a607224 */ /* 0x000fe200078e02ff */
[----:B------:R-:W-:Y:S01]  /*5de0*/  SHF.L.U32 R117, R118, 0x8, RZ ;  /* 0x0000000876757819 */ /* 0x000fe200000006ff */
[C---:B------:R-:W-:Y:S01]  /*5df0*/  IMAD R97, R106.reuse, R35, RZ ;  /* 0x000000236a617224 */ /* 0x040fe200078e02ff */
[----:B------:R-:W-:Y:S01]  /*5e00*/  PRMT R181, R119, 0x8880, RZ ;  /* 0x0000888077b57816 */ /* 0x000fe200000000ff */
[----:B------:R-:W-:Y:S01]  /*5e10*/  IMAD.U32 R159, R17, 0x10000, RZ ;  /* 0x00010000119f7824 */ /* 0x000fe200078e00ff */
[----:B------:R-:W-:Y:S01]  /*5e20*/  SHF.R.S32.HI R116, RZ, 0x18, R118 ;  /* 0x00000018ff747819 */ /* 0x000fe20000011476 */
[----:B------:R-:W-:Y:S01]  /*5e30*/  IMAD.SHL.U32 R152, R19, 0x100, RZ ;  /* 0x0000010013987824 */ /* 0x000fe200078e00ff */
[----:B------:R-:W-:Y:S01]  /*5e40*/  SHF.L.U32 R180, R119, 0x10, RZ ;  /* 0x0000001077b47819 */ /* 0x000fe200000006ff */
[----:B------:R-:W-:Y:S01]  /*5e50*/  IMAD R0, R111, R110, R0 ;  /* 0x0000006e6f007224 */ /* 0x000fe200078e0200 */
[----:B------:R-:W-:Y:S01]  /*5e60*/  SHF.L.U32 R179, R119, 0x8, RZ ;  /* 0x0000000877b37819 */ /* 0x000fe200000006ff */
[----:B------:R-:W-:Y:S01]  /*5e70*/  IMAD R3, R106, R57, RZ ;  /* 0x000000396a037224 */ /* 0x000fe200078e02ff */
[----:B------:R-:W-:Y:S01]  /*5e80*/  PRMT R205, R120, 0x8880, RZ ;  /* 0x0000888078cd7816 */ /* 0x000fe200000000ff */
[----:B------:R-:W-:Y:S01]  /*5e90*/  IMAD R56, R106, R60, RZ ;  /* 0x0000003c6a387224 */ /* 0x000fe200078e02ff */
[----:B------:R-:W-:Y:S01]  /*5ea0*/  SHF.L.U32 R204, R120, 0x10, RZ ;  /* 0x0000001078cc7819 */ /* 0x000fe200000006ff */
[C---:B------:R-:W-:Y:S01]  /*5eb0*/  IMAD R57, R106.reuse, R61, RZ ;  /* 0x0000003d6a397224 */ /* 0x040fe200078e02ff */
[C---:B------:R-:W-:Y:S01]  /*5ec0*/  PRMT R202, R121.reuse, 0x8880, RZ ;  /* 0x0000888079ca7816 */ /* 0x040fe200000000ff */
[C---:B------:R-:W-:Y:S01]  /*5ed0*/  IMAD R60, R106.reuse, R64, RZ ;  /* 0x000000406a3c7224 */ /* 0x040fe200078e02ff */
[C---:B------:R-:W-:Y:S01]  /*5ee0*/  SHF.L.U32 R201, R121.reuse, 0x10, RZ ;  /* 0x0000001079c97819 */ /* 0x040fe200000006ff */
[C---:B------:R-:W-:Y:S01]  /*5ef0*/  IMAD R61, R106.reuse, R65, RZ ;  /* 0x000000416a3d7224 */ /* 0x040fe200078e02ff */
[----:B------:R-:W-:Y:S01]  /*5f00*/  SHF.L.U32 R200, R121, 0x8, RZ ;  /* 0x0000000879c87819 */ /* 0x000fe200000006ff */
[----:B------:R-:W-:Y:S01]  /*5f10*/  IMAD R64, R106, R68, RZ ;  /* 0x000000446a407224 */ /* 0x000fe200078e02ff */
[----:B------:R-:W-:Y:S01]  /*5f20*/  PRMT R199, R122, 0x8880, RZ ;  /* 0x000088807ac77816 */ /* 0x000fe200000000ff */
[----:B------:R-:W-:Y:S01]  /*5f30*/  IMAD R65, R106, R69, RZ ;  /* 0x000000456a417224 */ /* 0x000fe200078e02ff */
[----:B------:R-:W-:Y:S01]  /*5f40*/  SHF.L.U32 R198, R122, 0x10, RZ ;  /* 0x000000107ac67819 */ /* 0x000fe200000006ff */
[----:B------:R-:W-:Y:S01]  /*5f50*/  IMAD R68, R106, R72, RZ ;  /* 0x000000486a447224 */ /* 0x000fe200078e02ff */
[----:B------:R-:W-:Y:S01]  /*5f60*/  SHF.L.U32 R197, R122, 0x8, RZ ;  /* 0x000000087ac57819 */ /* 0x000fe200000006ff */
[C---:B------:R-:W-:Y:S01]  /*5f70*/  IMAD R69, R106.reuse, R73, RZ ;  /* 0x000000496a457224 */ /* 0x040fe200078e02ff */
[C---:B------:R-:W-:Y:S01]  /*5f80*/  PRMT R191, R123.reuse, 0x8880, RZ ;  /* 0x000088807bbf7816 */ /* 0x040fe200000000ff */
        /* <DEDUP_REMOVED lines=16> */
[----:B------:R-:W-:Y:S01]  /*6090*/  IMAD.U32 R194, R128, 0x10000, RZ ;  /* 0x0001000080c27824 */ /* 0x000fe200078e00ff */
[----:B------:R-:W-:Y:S01]  /*60a0*/  SHF.L.U32 R167, R126, 0x8, RZ ;  /* 0x000000087ea77819 */ /* 0x000fe200000006ff */
[----:B------:R-:W-:Y:S01]  /*60b0*/  IMAD.SHL.U32 R176, R130, 0x100, RZ ;  /* 0x0000010082b07824 */ /* 0x000fe200078e00ff */
        /* <DEDUP_REMOVED lines=8> */
[----:B------:R-:W-:Y:S01]  /*6140*/  R2UR UR4, R108 ;  /* 0x000000006c0472ca */ /* 0x000fe200000e0000 */
        /* <DEDUP_REMOVED lines=16> */
[----:B------:R-:W-:Y:S01]  /*6250*/  IMAD R55, R106, R55, RZ ;  /* 0x000000376a377224 */ /* 0x000fe200078e02ff */
[----:B------:R-:W-:Y:S01]  /*6260*/  SHF.L.U32 R170, R131, 0x8, RZ ;  /* 0x0000000883aa7819 */ /* 0x000fe200000006ff */
[----:B------:R-:W-:Y:S01]  /*6270*/  IMAD.U32 R190, R118, 0x10000, RZ ;  /* 0x0001000076be7824 */ /* 0x000fe200078e00ff */
[----:B------:R-:W-:Y:S01]  /*6280*/  SHF.R.S32.HI R118, RZ, 0x18, R119 ;  /* 0x00000018ff767819 */ /* 0x000fe20000011477 */
[----:B------:R-:W-:Y:S01]  /*6290*/  IMAD.U32 R189, R123, 0x10000, RZ ;  /* 0x000100007bbd7824 */ /* 0x000fe200078e00ff */
[----:B------:R-:W-:Y:S01]  /*62a0*/  SHF.R.S32.HI R119, RZ, 0x18, R120 ;  /* 0x00000018ff777819 */ /* 0x000fe20000011478 */
[----:B------:R-:W-:Y:S01]  /*62b0*/  IMAD R58, R106, R58, RZ ;  /* 0x0000003a6a3a7224 */ /* 0x000fe200078e02ff */
[----:B------:R-:W-:Y:S01]  /*62c0*/  R2UR UR5, R22 ;  /* 0x00000000160572ca */ /* 0x000fe200000e0000 */
        /* <DEDUP_REMOVED lines=11> */
[----:B------:R-:W-:Y:S01]  /*6380*/  SHF.R.S32.HI R132, RZ, 0x18, R17 ;  /* 0x00000018ff847819 */ /* 0x000fe20000011411 */
[----:B------:R-:W-:Y:S01]  /*6390*/  UIADD3 UR5, UPT, UPT, UR5, 0x90, URZ ;  /* 0x0000009005057890 */ /* 0x000fe2000fffe0ff */
[----:B------:R-:W-:Y:S01]  /*63a0*/  PRMT R157, R18, 0x8880, RZ ;  /* 0x00008880129d7816 */ /* 0x000fe200000000ff */
[----:B------:R-:W-:Y:S01]  /*63b0*/  IMAD.SHL.U32 R203, R120, 0x100, RZ ;  /* 0x0000010078cb7824 */ /* 0x000fe200078e00ff */
[----:B------:R-:W-:Y:S01]  /*63c0*/  SHF.R.S32.HI R120, RZ, 0x18, R121 ;  /* 0x00000018ff787819 */ /* 0x000fe20000011479 */
[----:B------:R-:W-:Y:S01]  /*63d0*/  IMAD.SHL.U32 R173, R125, 0x100, RZ ;  /* 0x000001007dad7824 */ /* 0x000fe200078e00ff */
[----:B------:R-:W-:Y:S01]  /*63e0*/  SHF.R.S32.HI R121, RZ, 0x18, R122 ;  /* 0x00000018ff797819 */ /* 0x000fe2000001147a */
[C---:B------:R-:W-:Y:S01]  /*63f0*/  IMAD R71, R106.reuse, R71, RZ ;  /* 0x000000476a477224 */ /* 0x040fe200078e02ff */
        /* <DEDUP_REMOVED lines=19> */
[----:B------:R-:W-:Y:S01]  /*6530*/  IMAD R39, R106, R39, RZ ;  /* 0x000000276a277224 */ /* 0x000fe200078e02ff */
[----:B------:R-:W-:Y:S01]  /*6540*/  SHF.L.U32 R156, R18, 0x10, RZ ;  /* 0x00000010129c7819 */ /* 0x000fe200000006ff */
[----:B------:R-:W-:Y:S01]  /*6550*/  IMAD R42, R106, R42, RZ ;  /* 0x0000002a6a2a7224 */ /* 0x000fe200078e02ff */
[----:B------:R-:W-:Y:S01]  /*6560*/  SHF.L.U32 R155, R18, 0x8, RZ ;  /* 0x00000008129b7819 */ /* 0x000fe200000006ff */
[C---:B------:R-:W-:Y:S01]  /*6570*/  IMAD R43, R106.reuse, R43, RZ ;  /* 0x0000002b6a2b7224 */ /* 0x040fe200078e02ff */
[----:B------:R-:W-:Y:S01]  /*6580*/  SHF.R.S32.HI R133, RZ, 0x18, R18 ;  /* 0x00000018ff857819 */ /* 0x000fe20000011412 */
[----:B------:R-:W-:Y:S01]  /*6590*/  IMAD R46, R106, R46, RZ ;  /* 0x0000002e6a2e7224 */ /* 0x000fe200078e02ff */
[C---:B------:R-:W-:Y:S01]  /*65a0*/  PRMT R154, R19.reuse, 0x8880, RZ ;  /* 0x00008880139a7816 */ /* 0x040fe200000000ff */
[----:B------:R-:W-:Y:S01]  /*65b0*/  IMAD.U32 R144, R138, 0x10000, RZ ;  /* 0x000100008a907824 */ /* 0x000fe200078e00ff */
[----:B------:R-:W-:Y:S01]  /*65c0*/  SHF.L.U32 R153, R19, 0x10, RZ ;  /* 0x0000001013997819 */ /* 0x000fe200000006ff */
[C---:B------:R-:W-:Y:S01]  /*65d0*/  IMAD R50, R106.reuse, R50, RZ ;  /* 0x000000326a327224 */ /* 0x040fe200078e02ff */
[----:B------:R-:W-:Y:S01]  /*65e0*/  SHF.R.S32.HI R134, RZ, 0x18, R19 ;  /* 0x00000018ff867819 */ /* 0x000fe20000011413 */
[----:B------:R-:W-:Y:S01]  /*65f0*/  IMAD R54, R106, R54, RZ ;  /* 0x000000366a367224 */ /* 0x000fe200078e02ff */
[----:B------:R-:W-:Y:S01]  /*6600*/  SHF.R.S32.HI R112, RZ, 0x18, R112 ;  /* 0x00000018ff707819 */ /* 0x000fe20000011470 */
[----:B------:R-:W1:Y:S01]  /*6610*/  LDTM.x32 R4, tmem[UR4+0x40] ;  /* 0x00004004000479ee */ /* 0x000e6200082c0000 */
[----:B------:R-:W-:Y:S01]  /*6620*/  SHF.R.S32.HI R113, RZ, 0x18, R113 ;  /* 0x00000018ff717819 */ /* 0x000fe20000011471 */
[----:B------:R-:W-:Y:S01]  /*6630*/  NOP ;  /* 0x0000000000007918 */ /* 0x000fe20000000000 */
[----:B------:R-:W-:Y:S01]  /*6640*/  UPRMT UR5, UR37, 0x654, UR5 ;  /* 0x0000065425057896 */ /* 0x000fe20008000005 */
[-C--:B------:R-:W-:Y:S01]  /*6650*/  IMAD R3, R112, R110.reuse, R3 ;  /* 0x0000006e70037224 */ /* 0x080fe200078e0203 */
[----:B------:R-:W-:Y:S01]  /*6660*/  MOV R111, R207 ;  /* 0x000000cf006f7202 */ /* 0x000fe20000000f00 */
[-C--:B------:R-:W-:Y:S01]  /*6670*/  IMAD R58, R113, R110.reuse, R58 ;  /* 0x0000006e713a7224 */ /* 0x080fe200078e023a */
[----:B------:R-:W-:Y:S01]  /*6680*/  SHF.R.S32.HI R112, RZ, 0x18, R206 ;  /* 0x00000018ff707819 */ /* 0x000fe200000114ce */
[-C--:B------:R-:W-:Y:S01]  /*6690*/  IMAD R59, R114, R110.reuse, R59 ;  /* 0x0000006e723b7224 */ /* 0x080fe200078e023b */
[----:B------:R-:W-:Y:S01]  /*66a0*/  SHF.R.S32.HI R135, RZ, 0x18, R136 ;  /* 0x00000018ff877819 */ /* 0x000fe20000011488 */
[-C--:B------:R-:W-:Y:S01]  /*66b0*/  IMAD R56, R111, R110.reuse, R56 ;  /* 0x0000006e6f387224 */ /* 0x080fe200078e0238 */
[----:B------:R-:W-:Y:S01]  /*66c0*/  SHF.R.S32.HI R111, RZ, 0x18, R195 ;  /* 0x00000018ff6f7819 */ /* 0x000fe200000114c3 */
[-C--:B------:R-:W-:Y:S01]  /*66d0*/  IMAD R57, R112, R110.reuse, R57 ;  /* 0x0000006e70397224 */ /* 0x080fe200078e0239 */
[----:B-1----:R-:W-:Y:S01]  /*66e0*/  SYNCS.ARRIVE.TRANS64.RED.A1T0 RZ, [UR5], RZ ;  /* 0x000000ffffff79a7 */ /* 0x002fe20008100405 */
[----:B------:R-:W-:Y:S01]  /*66f0*/  IMAD.MOV.U32 R113, RZ, RZ, R192 ;  /* 0x000000ffff717224 */ /* 0x000fe200078e00c0 */
[----:B------:R-:W-:Y:S01]  /*6700*/  SHF.R.S32.HI R112, RZ, 0x18, R190 ;  /* 0x00000018ff707819 */ /* 0x000fe200000114be */
[-C--:B------:R-:W-:Y:S01]  /*6710*/  IMAD R62, R111, R110.reuse, R62 ;  /* 0x0000006e6f3e7224 */ /* 0x080fe200078e023e */
[----:B------:R-:W-:Y:S01]  /*6720*/  SHF.R.S32.HI R117, RZ, 0x18, R117 ;  /* 0x00000018ff757819 */ /* 0x000fe20000011475 */
[-C--:B------:R-:W-:Y:S01]  /*6730*/  IMAD R63, R115, R110.reuse, R63 ;  /* 0x0000006e733f7224 */ /* 0x080fe200078e023f */
[----:B------:R-:W-:Y:S01]  /*6740*/  MOV R111, R181 ;  /* 0x000000b5006f7202 */ /* 0x000fe20000000f00 */
[-C--:B------:R-:W-:Y:S01]  /*6750*/  IMAD R60, R113, R110.reuse, R60 ;  /* 0x0000006e713c7224 */ /* 0x080fe200078e023c */
[----:B------:R-:W-:Y:S01]  /*6760*/  SHF.R.S32.HI R113, RZ, 0x18, R179 ;  /* 0x00000018ff717819 */ /* 0x000fe200000114b3 */
[-C--:B------:R-:W-:Y:S01]  /*6770*/  IMAD R61, R112, R110.reuse, R61 ;  /* 0x0000006e703d7224 */ /* 0x080fe200078e023d */
[----:B------:R-:W-:Y:S01]  /*6780*/  SHF.R.S32.HI R112, RZ, 0x18, R180 ;  /* 0x00000018ff707819 */ /* 0x000fe200000114b4 */
[-C--:B------:R-:W-:Y:S01]  /*6790*/  IMAD R66, R117, R110.reuse, R66 ;  /* 0x0000006e75427224 */ /* 0x080fe200078e0242 */
[----:B------:R-:W-:Y:S01]  /*67a0*/  PRMT R151, R136, 0x8880, RZ ;  /* 0x0000888088977816 */ /* 0x000fe200000000ff */
[-C--:B------:R-:W-:Y:S01]  /*67b0*/  IMAD R67, R116, R110.reuse, R67 ;  /* 0x0000006e74437224 */ /* 0x080fe200078e0243 */
[----:B------:R-:W-:Y:S01]  /*67c0*/  SHF.L.U32 R150, R136, 0x10, RZ ;  /* 0x0000001088967819 */ /* 0x000fe200000006ff */
[-C--:B------:R-:W-:Y:S01]  /*67d0*/  IMAD R64, R111, R110.reuse, R64 ;  /* 0x0000006e6f407224 */ /* 0x080fe200078e0240 */
[----:B------:R-:W-:Y:S01]  /*67e0*/  MOV R111, R205 ;  /* 0x000000cd006f7202 */ /* 0x000fe20000000f00 */
[-C--:B------:R-:W-:Y:S01]  /*67f0*/  IMAD R65, R112, R110.reuse, R65 ;  /* 0x0000006e70417224 */ /* 0x080fe200078e0241 */
[----:B------:R-:W-:Y:S01]  /*6800*/  SHF.R.S32.HI R112, RZ, 0x18, R204 ;  /* 0x00000018ff707819 */ /* 0x000fe200000114cc */
[-C--:B------:R-:W-:Y:S01]  /*6810*/  IMAD R70, R113, R110.reuse, R70 ;  /* 0x0000006e71467224 */ /* 0x080fe200078e0246 */
[----:B------:R-:W-:Y:S01]  /*6820*/  SHF.R.S32.HI R113, RZ, 0x18, R203 ;  /* 0x00000018ff717819 */ /* 0x000fe200000114cb */
[-C--:B------:R-:W-:Y:S01]  /*6830*/  IMAD R71, R118, R110.reuse, R71 ;  /* 0x0000006e76477224 */ /* 0x080fe200078e0247 */
[----:B------:R-:W-:Y:S01]  /*6840*/  SHF.L.U32 R149, R136, 0x8, RZ ;  /* 0x0000000888957819 */ /* 0x000fe200000006ff */
[----:B------:R-:W-:Y:S01]  /*6850*/  IMAD R68, R111, R110, R68 ;  /* 0x0000006e6f447224 */ /* 0x000fe200078e0244 */
        /* <DEDUP_REMOVED lines=15> */
[-C--:B------:R-:W-:Y:S01]  /*6950*/  IMAD R76, R111, R110.reuse, R76 ;  /* 0x0000006e6f4c7224 */ /* 0x080fe200078e024c */
[----:B------:R-:W-:Y:S01]  /*6960*/  SHF.L.U32 R146, R137, 0x8, RZ ;  /* 0x0000000889927819 */ /* 0x000fe200000006ff */
[-C--:B------:R-:W-:Y:S01]  /*6970*/  IMAD R77, R112, R110.reuse, R77 ;  /* 0x0000006e704d7224 */ /* 0x080fe200078e024d */
[----:B------:R-:W-:Y:S01]  /*6980*/  SHF.R.S32.HI R112, RZ, 0x18, R189 ;  /* 0x00000018ff707819 */ /* 0x000fe200000114bd */
[-C--:B------:R-:W-:Y:S01]  /*6990*/  IMAD R82, R113, R110.reuse, R82 ;  /* 0x0000006e71527224 */ /* 0x080fe200078e0252 */
[----:B------:R-:W-:Y:S01]  /*69a0*/  SHF.R.S32.HI R113, RZ, 0x18, R188 ;  /* 0x00000018ff717819 */ /* 0x000fe200000114bc */
[----:B------:R-:W-:Y:S01]  /*69b0*/  IMAD.MOV.U32 R111, RZ, RZ, R191 ;  /* 0x000000ffff6f7224 */ /* 0x000fe200078e00bf */
[----:B------:R-:W-:Y:S01]  /*69c0*/  SHF.R.S32.HI R136, RZ, 0x18, R137 ;  /* 0x00000018ff887819 */ /* 0x000fe20000011489 */
[-C--:B------:R-:W-:Y:S01]  /*69d0*/  IMAD R83, R121, R110.reuse, R83 ;  /* 0x0000006e79537224 */ /* 0x080fe200078e0253 */
[----:B------:R-:W-:Y:S01]  /*69e0*/  PRMT R145, R138, 0x8880, RZ ;  /* 0x000088808a917816 */ /* 0x000fe200000000ff */
[----:B------:R-:W-:Y:S01]  /*69f0*/  IMAD R80, R111, R110, R80 ;  /* 0x0000006e6f507224 */ /* 0x000fe200078e0250 */
        /* <DEDUP_REMOVED lines=40> */
[----:B------:R-:W-:Y:S01]  /*6c80*/  SHF.R.S32.HI R138, RZ, 0x18, R139 ;  /* 0x00000018ff8a7819 */ /* 0x000fe2000001148b */
[-C--:B------:R-:W-:Y:S01]  /*6c90*/  IMAD R41, R112, R110.reuse, R41 ;  /* 0x0000006e70297224 */ /* 0x080fe200078e0229 */
[----:B------:R-:W-:Y:S01]  /*6ca0*/  SHF.R.S32.HI R112, RZ, 0x18, R186 ;  /* 0x00000018ff707819 */ /* 0x000fe200000114ba */
[----:B------:R-:W-:Y:S01]  /*6cb0*/  IMAD R42, R113, R110, R42 ;  /* 0x0000006e712a7224 */ /* 0x000fe200078e022a */
[----:B------:R-:W-:Y:S01]  /*6cc0*/  SHF.R.S32.HI R113, RZ, 0x18, R185 ;  /* 0x00000018ff717819 */ /* 0x000fe200000114b9 */
[----:B------:R-:W-:Y:S01]  /*6cd0*/  IMAD.MOV.U32 R111, RZ, RZ, R187 ;  /* 0x000000ffff6f7224 */ /* 0x000fe200078e00bb */
[----:B------:R-:W-:Y:S01]  /*6ce0*/  I2IP.S8.S32.SAT R224, R59, R58, RZ ;  /* 0x0000003a3be07239 */ /* 0x000fe200000014ff */
[----:B------:R-:W-:Y:S01]  /*6cf0*/  IMAD R43, R127, R110, R43 ;  /* 0x0000006e7f2b7224 */ /* 0x000fe200078e022b */
[----:B------:R-:W-:Y:S01]  /*6d00*/  I2IP.S8.S32.SAT R225, R63, R62, RZ ;  /* 0x0000003e3fe17239 */ /* 0x000fe200000014ff */
[-C--:B------:R-:W-:Y:S01]  /*6d10*/  IMAD R44, R111, R110.reuse, R44 ;  /* 0x0000006e6f2c7224 */ /* 0x080fe200078e022c */
[----:B------:R-:W-:Y:S01]  /*6d20*/  SHF.R.S32.HI R111, RZ, 0x18, R176 ;  /* 0x00000018ff6f7819 */ /* 0x000fe200000114b0 */
[----:B------:R-:W-:Y:S01]  /*6d30*/  IMAD R45, R112, R110, R45 ;  /* 0x0000006e702d7224 */ /* 0x000fe200078e022d */
[----:B------:R-:W-:Y:S01]  /*6d40*/  I2IP.S8.S32.SAT R139, R43, R42, RZ ;  /* 0x0000002a2b8b7239 */ /* 0x000fe200000014ff */
[----:B------:R-:W-:Y:S01]  /*6d50*/  IMAD R46, R113, R110, R46 ;  /* 0x0000006e712e7224 */ /* 0x000fe200078e022e */
[----:B------:R-:W-:Y:S01]  /*6d60*/  MOV R43, R178 ;  /* 0x000000b2002b7202 */ /* 0x000fe20000000f00 */
[----:B------:R-:W-:Y:S01]  /*6d70*/  IMAD R47, R128, R110, R47 ;  /* 0x0000006e802f7224 */ /* 0x000fe200078e022f */
[----:B------:R-:W-:Y:S01]  /*6d80*/  SHF.R.S32.HI R42, RZ, 0x18, R177 ;  /* 0x00000018ff2a7819 */ /* 0x000fe200000114b1 */
[----:B------:R-:W-:Y:S01]  /*6d90*/  IMAD R4, R106, R4, RZ ;  /* 0x000000046a047224 */ /* 0x000fe200078e02ff */
[----:B------:R-:W-:Y:S01]  /*6da0*/  I2IP.S8.S32.SAT R128, R41, R40, R139 ;  /* 0x0000002829807239 */ /* 0x000fe2000000148b */
[----:B------:R-:W-:Y:S01]  /*6db0*/  IMAD R48, R43, R110, R48 ;  /* 0x0000006e2b307224 */ /* 0x000fe200078e0230 */
[----:B------:R-:W-:Y:S01]  /*6dc0*/  MOV R41, R172 ;  /* 0x000000ac00297202 */ /* 0x000fe20000000f00 */
[-C--:B------:R-:W-:Y:S01]  /*6dd0*/  IMAD R49, R42, R110.reuse, R49 ;  /* 0x0000006e2a317224 */ /* 0x080fe200078e0231 */
[----:B------:R-:W-:Y:S01]  /*6de0*/  SHF.R.S32.HI R40, RZ, 0x18, R171 ;  /* 0x00000018ff287819 */ /* 0x000fe200000114ab */
[-C--:B------:R-:W-:Y:S01]  /*6df0*/  IMAD R50, R111, R110.reuse, R50 ;  /* 0x0000006e6f327224 */ /* 0x080fe200078e0232 */
[----:B------:R-:W-:Y:S01]  /*6e00*/  SHF.R.S32.HI R43, RZ, 0x18, R170 ;  /* 0x00000018ff2b7819 */ /* 0x000fe200000114aa */
[----:B------:R-:W-:Y:S01]  /*6e10*/  IMAD R51, R129, R110, R51 ;  /* 0x0000006e81337224 */ /* 0x000fe200078e0233 */
[----:B------:R-:W-:Y:S01]  /*6e20*/  I2IP.S8.S32.SAT R226, R67, R66, RZ ;  /* 0x0000004243e27239 */ /* 0x000fe200000014ff */
[----:B------:R-:W-:Y:S01]  /*6e30*/  IMAD R52, R41, R110, R52 ;  /* 0x0000006e29347224 */ /* 0x000fe200078e0234 */
[----:B------:R-:W-:Y:S01]  /*6e40*/  MOV R41, R166 ;  /* 0x000000a600297202 */ /* 0x000fe20000000f00 */
[-C--:B------:R-:W-:Y:S01]  /*6e50*/  IMAD R53, R40, R110.reuse, R53 ;  /* 0x0000006e28357224 */ /* 0x080fe200078e0235 */
[----:B------:R-:W-:Y:S01]  /*6e60*/  SHF.R.S32.HI R40, RZ, 0x18, R165 ;  /* 0x00000018ff287819 */ /* 0x000fe200000114a5 */
[----:B------:R-:W-:Y:S01]  /*6e70*/  IMAD R54, R43, R110, R54 ;  /* 0x0000006e2b367224 */ /* 0x000fe200078e0236 */
[----:B------:R-:W-:Y:S01]  /*6e80*/  SHF.R.S32.HI R43, RZ, 0x18, R164 ;  /* 0x00000018ff2b7819 */ /* 0x000fe200000114a4 */
[----:B------:R-:W-:Y:S01]  /*6e90*/  IMAD R5, R106, R5, RZ ;  /* 0x000000056a057224 */ /* 0x000fe200078e02ff */
[----:B------:R-:W-:Y:S01]  /*6ea0*/  I2IP.S8.S32.SAT R227, R71, R70, RZ ;  /* 0x0000004647e37239 */ /* 0x000fe200000014ff */
[----:B------:R-:W-:Y:S01]  /*6eb0*/  IMAD R55, R130, R110, R55 ;  /* 0x0000006e82377224 */ /* 0x000fe200078e0237 */
[----:B------:R-:W-:Y:S01]  /*6ec0*/  I2IP.S8.S32.SAT R224, R3, R0, R224 ;  /* 0x0000000003e07239 */ /* 0x000fe200000014e0 */
[C---:B------:R-:W-:Y:S01]  /*6ed0*/  IMAD R6, R106.reuse, R6, RZ ;  /* 0x000000066a067224 */ /* 0x040fe200078e02ff */
[----:B------:R-:W-:Y:S01]  /*6ee0*/  I2IP.S8.S32.SAT R225, R57, R56, R225 ;  /* 0x0000003839e17239 */ /* 0x000fe200000014e1 */
[----:B------:R-:W-:Y:S01]  /*6ef0*/  IMAD R4, R41, R110, R4 ;  /* 0x0000006e29047224 */ /* 0x000fe200078e0204 */
[----:B------:R-:W-:Y:S01]  /*6f00*/  MOV R41, R160 ;  /* 0x000000a000297202 */ /* 0x000fe20000000f00 */
[----:B------:R-:W-:Y:S01]  /*6f10*/  IMAD R7, R106, R7, RZ ;  /* 0x000000076a077224 */ /* 0x000fe200078e02ff */
[----:B------:R-:W-:Y:S01]  /*6f20*/  I2IP.S8.S32.SAT R226, R61, R60, R226 ;  /* 0x0000003c3de27239 */ /* 0x000fe200000014e2 */
[-C--:B------:R-:W-:Y:S01]  /*6f30*/  IMAD R5, R40, R110.reuse, R5 ;  /* 0x0000006e28057224 */ /* 0x080fe200078e0205 */
[----:B------:R-:W-:Y:S01]  /*6f40*/  SHF.R.S32.HI R40, RZ, 0x18, R159 ;  /* 0x00000018ff287819 */ /* 0x000fe2000001149f */
[----:B------:R-:W-:Y:S01]  /*6f50*/  IMAD R6, R43, R110, R6 ;  /* 0x0000006e2b067224 */ /* 0x000fe200078e0206 */
[----:B------:R-:W-:Y:S01]  /*6f60*/  SHF.R.S32.HI R43, RZ, 0x18, R158 ;  /* 0x00000018ff2b7819 */ /* 0x000fe2000001149e */
[C---:B------:R-:W-:Y:S01]  /*6f70*/  IMAD R8, R106.reuse, R8, RZ ;  /* 0x000000086a087224 */ /* 0x040fe200078e02ff */
[----:B------:R-:W-:Y:S01]  /*6f80*/  I2IP.S8.S32.SAT R227, R65, R64, R227 ;  /* 0x0000004041e37239 */ /* 0x000fe200000014e3 */
[----:B------:R-:W-:Y:S01]  /*6f90*/  IMAD R7, R131, R110, R7 ;  /* 0x0000006e83077224 */ /* 0x000fe200078e0207 */
[----:B------:R-:W-:Y:S01]  /*6fa0*/  I2IP.S8.S32.SAT R220, R75, R74, RZ ;  /* 0x0000004a4bdc7239 */ /* 0x000fe200000014ff */
[C---:B------:R-:W-:Y:S01]  /*6fb0*/  IMAD R9, R106.reuse, R9, RZ ;  /* 0x000000096a097224 */ /* 0x040fe200078e02ff */
[----:B------:R-:W-:Y:S01]  /*6fc0*/  I2IP.S8.S32.SAT R221, R79, R78, RZ ;  /* 0x0000004e4fdd7239 */ /* 0x000fe200000014ff */
[C---:B------:R-:W-:Y:S01]  /*6fd0*/  IMAD R10, R106.reuse, R10, RZ ;  /* 0x0000000a6a0a7224 */ /* 0x040fe200078e02ff */
[----:B------:R-:W-:Y:S01]  /*6fe0*/  I2IP.S8.S32.SAT R42, R7, R6, RZ ;  /* 0x00000006072a7239 */ /* 0x000fe200000014ff */
[-C--:B------:R-:W-:Y:S01]  /*6ff0*/  IMAD R8, R41, R110.reuse, R8 ;  /* 0x0000006e29087224 */ /* 0x080fe200078e0208 */
[----:B------:R-:W-:Y:S01]  /*7000*/  MOV R7, R157 ;  /* 0x0000009d00077202 */ /* 0x000fe20000000f00 */
[----:B------:R-:W-:Y:S01]  /*7010*/  IMAD R11, R106, R11, RZ ;  /* 0x0000000b6a0b7224 */ /* 0x000fe200078e02ff */
[----:B------:R-:W-:Y:S01]  /*7020*/  SHF.R.S32.HI R6, RZ, 0x18, R156 ;  /* 0x00000018ff067819 */ /* 0x000fe2000001149c */
[----:B------:R-:W-:Y:S01]  /*7030*/  IMAD R9, R40, R110, R9 ;  /* 0x0000006e28097224 */ /* 0x000fe200078e0209 */
[----:B------:R-:W-:Y:S01]  /*7040*/  SHF.R.S32.HI R41, RZ, 0x18, R155 ;  /* 0x00000018ff297819 */ /* 0x000fe2000001149b */
[C---:B------:R-:W-:Y:S01]  /*7050*/  IMAD R12, R106.reuse, R12, RZ ;  /* 0x0000000c6a0c7224 */ /* 0x040fe200078e02ff */
[----:B------:R-:W-:Y:S01]  /*7060*/  I2IP.S8.S32.SAT R40, R5, R4, R42 ;  /* 0x0000000405287239 */ /* 0x000fe2000000142a */
[----:B------:R-:W-:Y:S01]  /*7070*/  IMAD R10, R43, R110, R10 ;  /* 0x0000006e2b0a7224 */ /* 0x000fe200078e020a */
[----:B------:R-:W-:Y:S01]  /*7080*/  SHF.R.S32.HI R4, RZ, 0x18, R153 ;  /* 0x00000018ff047819 */ /* 0x000fe20000011499 */
[----:B------:R-:W-:Y:S01]  /*7090*/  IMAD R13, R106, R13, RZ ;  /* 0x0000000d6a0d7224 */ /* 0x000fe200078e02ff */
[----:B------:R-:W-:Y:S01]  /*70a0*/  I2IP.S8.S32.SAT R222, R83, R82, RZ ;  /* 0x0000005253de7239 */ /* 0x000fe200000014ff */
[----:B------:R-:W-:Y:S01]  /*70b0*/  IMAD R11, R132, R110, R11 ;  /* 0x0000006e840b7224 */ /* 0x000fe200078e020b */
[----:B------:R-:W-:Y:S01]  /*70c0*/  I2IP.S8.S32.SAT R223, R87, R86, RZ ;  /* 0x0000005657df7239 */ /* 0x000fe200000014ff */
[C---:B------:R-:W-:Y:S01]  /*70d0*/  IMAD R14, R106.reuse, R14, RZ ;  /* 0x0000000e6a0e7224 */ /* 0x040fe200078e02ff */
[----:B------:R-:W-:Y:S01]  /*70e0*/  I2IP.S8.S32.SAT R220, R69, R68, R220 ;  /* 0x0000004445dc7239 */ /* 0x000fe200000014dc */
[----:B------:R-:W-:Y:S01]  /*70f0*/  IMAD R12, R7, R110, R12 ;  /* 0x0000006e070c7224 */ /* 0x000fe200078e020c */
[----:B------:R-:W-:Y:S01]  /*7100*/  SHF.R.S32.HI R7, RZ, 0x18, R152 ;  /* 0x00000018ff077819 */ /* 0x000fe20000011498 */
[----:B------:R-:W-:Y:S01]  /*7110*/  IMAD R15, R106, R15, RZ ;  /* 0x0000000f6a0f7224 */ /* 0x000fe200078e02ff */
[----:B------:R-:W-:Y:S01]  /*7120*/  I2IP.S8.S32.SAT R221, R73, R72, R221 ;  /* 0x0000004849dd7239 */ /* 0x000fe200000014dd */
[----:B------:R-:W-:Y:S01]  /*7130*/  IMAD R13, R6, R110, R13 ;  /* 0x0000006e060d7224 */ /* 0x000fe200078e020d */
[----:B------:R-:W-:Y:S01]  /*7140*/  I2IP.S8.S32.SAT R222, R77, R76, R222 ;  /* 0x0000004c4dde7239 */ /* 0x000fe200000014de */
[C---:B------:R-:W-:Y:S01]  /*7150*/  IMAD R16, R106.reuse, R16, RZ ;  /* 0x000000106a107224 */ /* 0x040fe200078e02ff */
[----:B------:R-:W-:Y:S01]  /*7160*/  I2IP.S8.S32.SAT R223, R81, R80, R223 ;  /* 0x0000005051df7239 */ /* 0x000fe200000014df */
[----:B------:R-:W-:Y:S01]  /*7170*/  IMAD R14, R41, R110, R14 ;  /* 0x0000006e290e7224 */ /* 0x000fe200078e020e */
[----:B------:R-:W-:Y:S01]  /*7180*/  I2IP.S8.S32.SAT R10, R11, R10, RZ ;  /* 0x0000000a0b0a7239 */ /* 0x000fe200000014ff */
[----:B------:R-:W-:Y:S01]  /*7190*/  IMAD.MOV.U32 R5, RZ, RZ, R154 ;  /* 0x000000ffff057224 */ /* 0x000fe200078e009a */
[----:B------:R-:W-:Y:S01]  /*71a0*/  I2IP.S8.S32.SAT R46, R47, R46, RZ ;  /* 0x0000002e2f2e7239 */ /* 0x000fe200000014ff */
[C---:B------:R-:W-:Y:S01]  /*71b0*/  IMAD R17, R106.reuse, R17, RZ ;  /* 0x000000116a117224 */ /* 0x040fe200078e02ff */
[----:B------:R-:W-:Y:S01]  /*71c0*/  I2IP.S8.S32.SAT R50, R51, R50, RZ ;  /* 0x0000003233327239 */ /* 0x000fe200000014ff */
[----:B------:R-:W-:Y:S01]  /*71d0*/  IMAD R15, R133, R110, R15 ;  /* 0x0000006e850f7224 */ /* 0x000fe200078e020f */
[----:B------:R-:W-:Y:S01]  /*71e0*/  I2IP.S8.S32.SAT R54, R55, R54, RZ ;  /* 0x0000003637367239 */ /* 0x000fe200000014ff */
[C---:B------:R-:W-:Y:S01]  /*71f0*/  IMAD R18, R106.reuse, R18, RZ ;  /* 0x000000126a127224 */ /* 0x040fe200078e02ff */
[----:B------:R-:W-:Y:S01]  /*7200*/  I2IP.S8.S32.SAT R41, R9, R8, R10 ;  /* 0x0000000809297239 */ /* 0x000fe2000000140a */
[----:B------:R-:W-:Y:S01]  /*7210*/  IMAD R16, R5, R110, R16 ;  /* 0x0000006e05107224 */ /* 0x000fe200078e0210 */
[----:B------:R-:W-:Y:S01]  /*7220*/  MOV R5, R151 ;  /* 0x0000009700057202 */ /* 0x000fe20000000f00 */
[----:B------:R-:W-:Y:S01]  /*7230*/  IMAD R19, R106, R19, RZ ;  /* 0x000000136a137224 */ /* 0x000fe200078e02ff */
[----:B------:R-:W-:Y:S01]  /*7240*/  I2IP.S8.S32.SAT R129, R45, R44, R46 ;  /* 0x0000002c2d817239 */ /* 0x000fe2000000142e */
[----:B------:R-:W-:Y:S01]  /*7250*/  IMAD R17, R4, R110, R17 ;  /* 0x0000006e04117224 */ /* 0x000fe200078e0211 */
[----:B------:R-:W-:Y:S01]  /*7260*/  SHF.R.S32.HI R4, RZ, 0x18, R150 ;  /* 0x00000018ff047819 */ /* 0x000fe20000011496 */
[C---:B------:R-:W-:Y:S01]  /*7270*/  IMAD R20, R106.reuse, R20, RZ ;  /* 0x000000146a147224 */ /* 0x040fe200078e02ff */
[----:B------:R-:W-:Y:S01]  /*7280*/  I2IP.S8.S32.SAT R130, R49, R48, R50 ;  /* 0x0000003031827239 */ /* 0x000fe20000001432 */
[----:B------:R-:W-:Y:S01]  /*7290*/  IMAD R18, R7, R110, R18 ;  /* 0x0000006e07127224 */ /* 0x000fe200078e0212 */
[----:B------:R-:W-:Y:S01]  /*72a0*/  SHF.R.S32.HI R7, RZ, 0x18, R149 ;  /* 0x00000018ff077819 */ /* 0x000fe20000011495 */
[----:B------:R-:W-:Y:S01]  /*72b0*/  IMAD R21, R106, R21, RZ ;  /* 0x000000156a157224 */ /* 0x000fe200078e02ff */
[----:B------:R-:W-:Y:S01]  /*72c0*/  I2IP.S8.S32.SAT R131, R53, R52, R54 ;  /* 0x0000003435837239 */ /* 0x000fe20000001436 */
[----:B------:R-:W-:Y:S01]  /*72d0*/  IMAD R19, R134, R110, R19 ;  /* 0x0000006e86137224 */ /* 0x000fe200078e0213 */
[----:B------:R1:W-:Y:S01]  /*72e0*/  STS.128 [R236+UR43+0x3200], R224 ;  /* 0x003200e0ec007988 */ /* 0x0003e20008000c2b */
[----:B------:R-:W-:Y:S01]  /*72f0*/  SHF.R.S32.HI R9, RZ, 0x18, R140 ;  /* 0x00000018ff097819 */ /* 0x000fe2000001148c */
[C---:B------:R-:W-:Y:S01]  /*7300*/  IMAD R22, R106.reuse, R22, RZ ;  /* 0x000000166a167224 */ /* 0x040fe200078e02ff */
[----:B------:R-:W-:Y:S01]  /*7310*/  I2IP.S8.S32.SAT R14, R15, R14, RZ ;  /* 0x0000000e0f0e7239 */ /* 0x000fe200000014ff */
[----:B------:R-:W-:Y:S01]  /*7320*/  IMAD R20, R5, R110, R20 ;  /* 0x0000006e05147224 */ /* 0x000fe200078e0214 */
[----:B------:R-:W-:Y:S01]  /*7330*/  MOV R5, R148 ;  /* 0x0000009400057202 */ /* 0x000fe20000000f00 */
[----:B------:R-:W-:Y:S01]  /*7340*/  IMAD R23, R106, R23, RZ ;  /* 0x000000176a177224 */ /* 0x000fe200078e02ff */
[----:B------:R-:W-:Y:S01]  /*7350*/  I2IP.S8.S32.SAT R18, R19, R18, RZ ;  /* 0x0000001213127239 */ /* 0x000fe200000014ff */
[----:B------:R-:W-:Y:S01]  /*7360*/  IMAD R21, R4, R110, R21 ;  /* 0x0000006e04157224 */ /* 0x000fe200078e0215 */
[----:B------:R3:W-:Y:S01]  /*7370*/  STS.128 [R235+0x3200], R220 ;  /* 0x003200dceb007388 */ /* 0x0007e20000000c00 */
[----:B------:R-:W-:Y:S01]  /*7380*/  SHF.R.S32.HI R4, RZ, 0x18, R147 ;  /* 0x00000018ff047819 */ /* 0x000fe20000011493 */
[C---:B------:R-:W-:Y:S01]  /*7390*/  IMAD R24, R106.reuse, R24, RZ ;  /* 0x000000186a187224 */ /* 0x040fe200078e02ff */
[----:B------:R-:W-:Y:S01]  /*73a0*/  I2IP.S8.S32.SAT R42, R13, R12, R14 ;  /* 0x0000000c0d2a7239 */ /* 0x000fe2000000140e */
[----:B------:R-:W-:Y:S01]  /*73b0*/  IMAD R22, R7, R110, R22 ;  /* 0x0000006e07167224 */ /* 0x000fe200078e0216 */
[----:B------:R-:W-:Y:S01]  /*73c0*/  SHF.R.S32.HI R7, RZ, 0x18, R146 ;  /* 0x00000018ff077819 */ /* 0x000fe20000011492 */
[C---:B------:R-:W-:Y:S01]  /*73d0*/  IMAD R25, R106.reuse, R25, RZ ;  /* 0x000000196a197224 */ /* 0x040fe200078e02ff */
[----:B------:R-:W-:Y:S01]  /*73e0*/  I2IP.S8.S32.SAT R43, R17, R16, R18 ;  /* 0x00000010112b7239 */ /* 0x000fe20000001412 */
[-C--:B------:R-:W-:Y:S01]  /*73f0*/  IMAD R23, R135, R110.reuse, R23 ;  /* 0x0000006e87177224 */ /* 0x080fe200078e0217 */
[----:B------:R-:W-:Y:S01]  /*7400*/  BSSY.RECONVERGENT B0, `(.L_x_93) ;  /* 0x0000050000007945 */ /* 0x000fe20003800200 */
[----:B------:R-:W-:Y:S01]  /*7410*/  IMAD R24, R5, R110, R24 ;  /* 0x0000006e05187224 */ /* 0x000fe200078e0218 */
[----:B------:R-:W-:Y:S01]  /*7420*/  MOV R5, R145 ;  /* 0x0000009100057202 */ /* 0x000fe20000000f00 */
[----:B------:R-:W-:Y:S01]  /*7430*/  IMAD R26, R106, R26, RZ ;  /* 0x0000001a6a1a7224 */ /* 0x000fe200078e02ff */
[----:B------:R-:W-:Y:S01]  /*7440*/  I2IP.S8.S32.SAT R22, R23, R22, RZ ;  /* 0x0000001617167239 */ /* 0x000fe200000014ff */
[----:B------:R-:W-:Y:S01]  /*7450*/  IMAD R25, R4, R110, R25 ;  /* 0x0000006e04197224 */ /* 0x000fe200078e0219 */
[----:B------:R-:W-:Y:S01]  /*7460*/  SHF.R.S32.HI R4, RZ, 0x18, R144 ;  /* 0x00000018ff047819 */ /* 0x000fe20000011490 */
[C---:B------:R-:W-:Y:S01]  /*7470*/  IMAD R27, R106.reuse, R27, RZ ;  /* 0x0000001b6a1b7224 */ /* 0x040fe200078e02ff */
[----:B------:R-:W-:Y:S01]  /*7480*/  I2IP.S8.S32.SAT R20, R21, R20, R22 ;  /* 0x0000001415147239 */ /* 0x000fe20000001416 */
[----:B------:R-:W-:Y:S01]  /*7490*/  IMAD R28, R106, R28, RZ ;  /* 0x0000001c6a1c7224 */ /* 0x000fe200078e02ff */
[----:B------:R-:W-:Y:S01]  /*74a0*/  IADD3 R109, PT, PT, R109, 0x1, RZ ;  /* 0x000000016d6d7810 */ /* 0x000fe20007ffe0ff */
[----:B------:R-:W-:Y:S01]  /*74b0*/  IMAD R26, R7, R110, R26 ;  /* 0x0000006e071a7224 */ /* 0x000fe200078e021a */
[----:B------:R-:W-:Y:S01]  /*74c0*/  MOV R7, R142 ;  /* 0x0000008e00077202 */ /* 0x000fe20000000f00 */
[----:B------:R-:W-:Y:S01]  /*74d0*/  IMAD R27, R136, R110, R27 ;  /* 0x0000006e881b7224 */ /* 0x000fe200078e021b */
[----:B-1----:R-:W-:Y:S01]  /*74e0*/  I2IP.S8.S32.SAT R224, R89, R88, RZ ;  /* 0x0000005859e07239 */ /* 0x002fe200000014ff */
[----:B------:R-:W-:Y:S01]  /*74f0*/  IMAD R28, R5, R110, R28 ;  /* 0x0000006e051c7224 */ /* 0x000fe200078e021c */
[----:B------:R-:W-:Y:S01]  /*7500*/  I2IP.S8.S32.SAT R225, R93, R92, RZ ;  /* 0x0000005c5de17239 */ /* 0x000fe200000014ff */
[C---:B------:R-:W-:Y:S01]  /*7510*/  IMAD R29, R106.reuse, R29, RZ ;  /* 0x0000001d6a1d7224 */ /* 0x040fe200078e02ff */
[----:B------:R-:W-:Y:S01]  /*7520*/  I2IP.S8.S32.SAT R226, R97, R96, RZ ;  /* 0x0000006061e27239 */ /* 0x000fe200000014ff */
[----:B------:R-:W-:Y:S01]  /*7530*/  IMAD R30, R106, R30, RZ ;  /* 0x0000001e6a1e7224 */ /* 0x000fe200078e02ff */
[----:B------:R-:W-:Y:S01]  /*7540*/  I2IP.S8.S32.SAT R227, R39, R38, RZ ;  /* 0x0000002627e37239 */ /* 0x000fe200000014ff */
[----:B------:R-:W-:Y:S01]  /*7550*/  IMAD R29, R4, R110, R29 ;  /* 0x0000006e041d7224 */ /* 0x000fe200078e021d */
[----:B------:R-:W-:Y:S01]  /*7560*/  I2IP.S8.S32.SAT R224, R85, R84, R224 ;  /* 0x0000005455e07239 */ /* 0x000fe200000014e0 */
[C---:B------:R-:W-:Y:S01]  /*7570*/  IMAD R31, R106.reuse, R31, RZ ;  /* 0x0000001f6a1f7224 */ /* 0x040fe200078e02ff */
[----:B------:R-:W-:Y:S01]  /*7580*/  I2IP.S8.S32.SAT R225, R91, R90, R225 ;  /* 0x0000005a5be17239 */ /* 0x000fe200000014e1 */
[C---:B------:R-:W-:Y:S01]  /*7590*/  IMAD R32, R106.reuse, R32, RZ ;  /* 0x000000206a207224 */ /* 0x040fe200078e02ff */
[----:B------:R-:W-:Y:S01]  /*75a0*/  I2IP.S8.S32.SAT R226, R95, R94, R226 ;  /* 0x0000005e5fe27239 */ /* 0x000fe200000014e2 */
[C---:B------:R-:W-:Y:S01]  /*75b0*/  IMAD R33, R106.reuse, R33, RZ ;  /* 0x000000216a217224 */ /* 0x040fe200078e02ff */
[----:B------:R-:W-:Y:S01]  /*75c0*/  I2IP.S8.S32.SAT R227, R37, R36, R227 ;  /* 0x0000002425e37239 */ /* 0x000fe200000014e3 */
[C---:B------:R-:W-:Y:S01]  /*75d0*/  IMAD R34, R106.reuse, R34, RZ ;  /* 0x000000226a227224 */ /* 0x040fe200078e02ff */
[----:B------:R-:W-:Y:S01]  /*75e0*/  SHF.R.S32.HI R5, RZ, 0x18, R143 ;  /* 0x00000018ff057819 */ /* 0x000fe2000001148f */
[----:B------:R-:W-:Y:S01]  /*75f0*/  IMAD R35, R106, R35, RZ ;  /* 0x000000236a237224 */ /* 0x000fe200078e02ff */
[----:B------:R-:W-:Y:S01]  /*7600*/  SHF.R.S32.HI R4, RZ, 0x18, R141 ;  /* 0x00000018ff047819 */ /* 0x000fe2000001148d */
[----:B------:R3:W-:Y:S02]  /*7610*/  STS.128 [R236+UR43+0x4200], R224 ;  /* 0x004200e0ec007988 */ /* 0x0007e40008000c2b */
[-C--:B------:R-:W-:Y:S02]  /*7620*/  IMAD R30, R5, R110.reuse, R30 ;  /* 0x0000006e051e7224 */ /* 0x080fe400078e021e */
[-C--:B------:R-:W-:Y:S02]  /*7630*/  IMAD R31, R137, R110.reuse, R31 ;  /* 0x0000006e891f7224 */ /* 0x080fe400078e021f */
[-C--:B------:R-:W-:Y:S02]  /*7640*/  IMAD R32, R7, R110.reuse, R32 ;  /* 0x0000006e07207224 */ /* 0x080fe400078e0220 */
[----:B------:R3:W-:Y:S01]  /*7650*/  STS.128 [R235+0x4200], R128 ;  /* 0x00420080eb007388 */ /* 0x0007e20000000c00 */
[----:B------:R-:W-:Y:S01]  /*7660*/  IMAD R33, R4, R110, R33 ;  /* 0x0000006e04217224 */ /* 0x000fe200078e0221 */
[----:B------:R-:W-:Y:S01]  /*7670*/  I2IP.S8.S32.SAT R4, R27, R26, RZ ;  /* 0x0000001a1b047239 */ /* 0x000fe200000014ff */
[----:B------:R-:W-:Y:S01]  /*7680*/  IMAD R34, R9, R110, R34 ;  /* 0x0000006e09227224 */ /* 0x000fe200078e0222 */
[----:B------:R-:W-:Y:S01]  /*7690*/  I2IP.S8.S32.SAT R5, R31, R30, RZ ;  /* 0x0000001e1f057239 */ /* 0x000fe200000014ff */
[----:B------:R-:W-:Y:S01]  /*76a0*/  IMAD R35, R138, R110, R35 ;  /* 0x0000006e8a237224 */ /* 0x000fe200078e0223 */
[----:B------:R-:W-:Y:S02]  /*76b0*/  I2IP.S8.S32.SAT R21, R25, R24, R4 ;  /* 0x0000001819157239 */ /* 0x000fe40000001404 */
[----:B------:R3:W-:Y:S01]  /*76c0*/  STS.128 [R236+UR43+0x5200], R40 ;  /* 0x00520028ec007988 */ /* 0x0007e20008000c2b */
[----:B------:R-:W-:Y:S02]  /*76d0*/  I2IP.S8.S32.SAT R22, R29, R28, R5 ;  /* 0x0000001c1d167239 */ /* 0x000fe40000001405 */
[----:B------:R-:W-:Y:S04]  /*76e0*/  I2IP.S8.S32.SAT R6, R35, R34, RZ ;  /* 0x0000002223067239 */ /* 0x000fe800000014ff */
[----:B------:R-:W-:Y:S05]  /*76f0*/  I2IP.S8.S32.SAT R23, R33, R32, R6 ;  /* 0x0000002021177239 */ /* 0x000fea0000001406 */
[----:B------:R3:W-:Y:S01]  /*7700*/  STS.128 [R235+0x5200], R20 ;  /* 0x00520014eb007388 */ /* 0x0007e20000000c00 */
[----:B------:R-:W-:Y:S01]  /*7710*/  @!PT LDS RZ, [RZ] ;  /* 0x00000000fffff984 */ /* 0x000fe20000000800 */
[----:B------:R-:W-:Y:S01]  /*7720*/  @!PT LDS RZ, [RZ] ;  /* 0x00000000fffff984 */ /* 0x000fe20000000800 */
[----:B------:R-:W-:Y:S01]  /*7730*/  @!PT LDS RZ, [RZ] ;  /* 0x00000000fffff984 */ /* 0x000fe20000000800 */
[----:B------:R-:W-:Y:S01]  /*7740*/  @!PT LDS RZ, [RZ] ;  /* 0x00000000fffff984 */ /* 0x000fe20000000800 */
[----:B------:R1:W-:Y:S07]  /*7750*/  MEMBAR.ALL.CTA ;  /* 0x0000000000007992 */ /* 0x0003ee0000008000 */
[----:B-1----:R-:W1:Y:S02]  /*7760*/  FENCE.VIEW.ASYNC.S ;  /* 0x00000000000073c6 */ /* 0x002e640000000000 */
[----:B-1----:R-:W-:Y:S06]  /*7770*/  BAR.SYNC.DEFER_BLOCKING 0x1, 0x80 ;  /* 0x0042000000007b1d */ /* 0x002fec0000010000 */
[----:B------:R-:W-:Y:S05]  /*7780*/  @P0 BRA `(.L_x_94) ;  /* 0x00000000005c0947 */ /* 0x000fea0003800000 */
[----:B------:R-:W-:Y:S01]  /*7790*/  UIADD3 UR4, UPT, UPT, UR43, 0x3200, URZ ;  /* 0x000032002b047890 */ /* 0x000fe2000fffe0ff */
[----:B------:R-:W-:Y:S01]  /*77a0*/  R2UR UR13, R219 ;  /* 0x00000000db0d72ca */ /* 0x000fe200000e0000 */
[----:B------:R-:W-:Y:S01]  /*77b0*/  UIADD3 UR16, UP0, UPT, UR46, 0x680, URZ ;  /* 0x000006802e107890 */ /* 0x000fe2000ff1e0ff */
[----:B------:R-:W-:Y:S01]  /*77c0*/  R2UR UR14, R229 ;  /* 0x00000000e50e72ca */ /* 0x000fe200000e0000 */
[----:B------:R-:W-:Y:S01]  /*77d0*/  UMOV UR15, UR36 ;  /* 0x00000024000f7c82 */ /* 0x000fe20008000000 */
[----:B------:R-:W-:Y:S01]  /*77e0*/  UIADD3 UR8, UPT, UPT, UR43, 0x4200, URZ ;  /* 0x000042002b087890 */ /* 0x000fe2000fffe0ff */
[----:B------:R-:W-:Y:S01]  /*77f0*/  IMAD.U32 R242, RZ, RZ, UR4 ;  /* 0x00000004fff27e24 */ /* 0x000fe2000f8e00ff */
[----:B------:R-:W-:Y:S01]  /*7800*/  UIADD3.X UR17, UPT, UPT, URZ, UR47, URZ, UP0, !UPT ;  /* 0x0000002fff117290 */ /* 0x000fe200087fe4ff */
[----:B------:R-:W-:Y:S01]  /*7810*/  UMOV UR11, UR36 ;  /* 0x00000024000b7c82 */ /* 0x000fe20008000000 */
[----:B------:R-:W-:Y:S02]  /*7820*/  UIADD3 UR4, UPT, UPT, UR43, 0x5200, URZ ;  /* 0x000052002b047890 */ /* 0x000fe4000fffe0ff */
[----:B------:R-:W-:Y:S01]  /*7830*/  R2UR UR12, R242 ;  /* 0x00000000f20c72ca */ /* 0x000fe200000e0000 */
[----:B------:R-:W-:Y:S02]  /*7840*/  UMOV UR7, UR36 ;  /* 0x0000002400077c82 */ /* 0x000fe40008000000 */
[----:B------:R-:W-:Y:S02]  /*7850*/  UIMAD UR13, UR13, 0x60, URZ ;  /* 0x000000600d0d78a4 */ /* 0x000fe4000f8e02ff */
[----:B------:R-:W-:Y:S02]  /*7860*/  USHF.L.U32 UR14, UR14, 0x7, URZ ;  /* 0x000000070e0e7899 */ /* 0x000fe400080006ff */
[----:B------:R-:W-:Y:S02]  /*7870*/  UIADD3 UR9, UPT, UPT, UR13, 0x20, URZ ;  /* 0x000000200d097890 */ /* 0x000fe4000fffe0ff */
[----:B------:R-:W-:Y:S03]  /*7880*/  UIADD3 UR5, UPT, UPT, UR13, 0x40, URZ ;  /* 0x000000400d057890 */ /* 0x000fe6000fffe0ff */
[----:B------:R-:W-:Y:S01]  /*7890*/  UMOV UR10, UR14 ;  /* 0x0000000e000a7c82 */ /* 0x000fe20008000000 */
[----:B------:R-:W-:Y:S01]  /*78a0*/  UMOV UR6, UR14 ;  /* 0x0000000e00067c82 */ /* 0x000fe20008000000 */
[----:B------:R1:W-:Y:S02]  /*78b0*/  UTMASTG.3D [UR12], [UR16] ;  /* 0x0000000c100073b5 */ /* 0x0003e40008010000 */
[----:B------:R1:W-:Y:S02]  /*78c0*/  UTMASTG.3D [UR8], [UR16] ;  /* 0x00000008100073b5 */ /* 0x0003e40008010000 */
[----:B------:R1:W-:Y:S01]  /*78d0*/  UTMASTG.3D [UR4], [UR16] ;  /* 0x00000004100073b5 */ /* 0x0003e20008010000 */
[----:B------:R0:W-:Y:S01]  /*78e0*/  UTMACMDFLUSH ;  /* 0x00000000000079b7 */ /* 0x0001e20000000000 */
[----:B-1----:R-:W-:Y:S04]  /*78f0*/  DEPBAR.LE SB0, 0x0 ;  /* 0x000080000000791a */ /* 0x002fe80000000000 */
.L_x_94:
[----:B------:R-:W-:Y:S05]  /*7900*/  BSYNC.RECONVERGENT B0 ;  /* 0x0000000000007941 */ /* 0x000fea0003800200 */
.L_x_93:
[----:B------:R-:W-:Y:S01]  /*7910*/  BAR.SYNC.DEFER_BLOCKING 0x1, 0x80 ;  /* 0x0042000000007b1d */ /* 0x000fe20000010000 */
[----:B------:R-:W-:Y:S01]  /*7920*/  ISETP.NE.AND P2, PT, R243, RZ, PT ;  /* 0x000000fff300720c */ /* 0x000fe20003f45270 */
[----:B------:R-:W-:Y:S01]  /*7930*/  IMAD.IADD R219, R105, 0x1, R218 ;  /* 0x0000000169db7824 */ /* 0x000fe200078e02da */
[----:B------:R-:W-:Y:S01]  /*7940*/  ISETP.NE.AND P0, PT, R244, 0x2, PT ;  /* 0x00000002f400780c */ /* 0x000fe20003f05270 */
[----:B------:R-:W-:Y:S01]  /*7950*/  IMAD.IADD R229, R107, 0x1, R228 ;  /* 0x000000016be57824 */ /* 0x000fe200078e02e4 */
[----:B------:R-:W-:Y:S02]  /*7960*/  ISETP.NE.AND P1, PT, R109, 0x4, PT ;  /* 0x000000046d00780c */ /* 0x000fe40003f25270 */
[----:B------:R-:W-:Y:S02]  /*7970*/  SEL R3, RZ, 0x1, P0 ;  /* 0x00000001ff037807 */ /* 0x000fe40000000000 */
[----:B------:R-:W-:Y:S02]  /*7980*/  SEL R0, RZ, 0x1, P1 ;  /* 0x00000001ff007807 */ /* 0x000fe40000800000 */
[----:B------:R-:W-:Y:S02]  /*7990*/  LOP3.LUT R240, R240, R3, RZ, 0x3c, !PT ;  /* 0x00000003f0f07212 */ /* 0x000fe400078e3cff */
[----:B------:R-:W-:Y:S02]  /*79a0*/  LOP3.LUT R241, R241, R0, RZ, 0x3c, !PT ;  /* 0x00000000f1f17212 */ /* 0x000fe400078e3cff */
[----:B------:R-:W-:Y:S02]  /*79b0*/  @P2 R2UR UR36, R238 ;  /* 0x00000000ee2422ca */ /* 0x000fe400000e0000 */
[----:B------:R-:W-:Y:S02]  /*79c0*/  SEL R244, R244, RZ, P0 ;  /* 0x000000fff4f47207 */ /* 0x000fe40000000000 */
[----:B------:R-:W-:Y:S01]  /*79d0*/  SEL R109, R109, RZ, P1 ;  /* 0x000000ff6d6d7207 */ /* 0x000fe20000800000 */
[----:B------:R-:W-:Y:S10]  /*79e0*/  @P2 BRA `(.L_x_95) ;  /* 0xffffffd000042947 */ /* 0x000ff4000383ffff */
[----:B------:R-:W-:Y:S05]  /*79f0*/  EXIT ;  /* 0x000000000000794d */ /* 0x000fea0003800000 */
.L_x_19:
[----:B--2---:R2:W1:Y:S02]  /*7a00*/  SYNCS.PHASECHK.TRANS64.TRYWAIT P0, [R3+URZ+0xc0], R2 ;  /* 0x0000c002030075a7 */ /* 0x00446400080011ff */
[----:B-1----:R-:W-:Y:S05]  /*7a10*/  @!P0 NANOSLEEP.SYNCS 0x989680 ;  /* 0x009896800000895d */ /* 0x002fea0003900000 */
[----:B------:R-:W1:Y:S02]  /*7a20*/  @!P0 SYNCS.PHASECHK.TRANS64 P0, [R3+URZ+0xc0], R2 ;  /* 0x0000c002030085a7 */ /* 0x000e6400080010ff */
[----:B-1----:R-:W-:Y:S05]  /*7a30*/  @!P0 BRA `(.L_x_19) ;  /* 0xfffffffc00f08947 */ /* 0x002fea000383ffff */
[----:B------:R-:W-:Y:S05]  /*7a40*/  BRA `(.L_x_96) ;  /* 0xffffff9800c87947 */ /* 0x000fea000383ffff */
.L_x_22:
[----:B-1----:R-:W-:Y:S07]  /*7a50*/  MOV R2, UR33 ;  /* 0x0000002100027c02 */ /* 0x002fee0008000f00 */
.L_x_97:
[----:B-1----:R1:W2:Y:S02]  /*7a60*/  SYNCS.PHASECHK.TRANS64.TRYWAIT P0, [R2+URZ+0x18], R5 ;  /* 0x00001805020075a7 */ /* 0x0022a400080011ff */
[----:B--2---:R-:W-:Y:S05]  /*7a70*/  @!P0 NANOSLEEP.SYNCS 0x989680 ;  /* 0x009896800000895d */ /* 0x004fea0003900000 */
[----:B------:R-:W2:Y:S02]  /*7a80*/  @!P0 SYNCS.PHASECHK.TRANS64 P0, [R2+URZ+0x18], R5 ;  /* 0x00001805020085a7 */ /* 0x000ea400080010ff */
[----:B--2---:R-:W-:Y:S05]  /*7a90*/  @!P0 BRA `(.L_x_97) ;  /* 0xfffffffc00f08947 */ /* 0x004fea000383ffff */
[----:B------:R-:W-:Y:S05]  /*7aa0*/  BRA `(.L_x_21) ;  /* 0xffffff9c00187947 */ /* 0x000fea000383ffff */
.L_x_28:
[----:B-1----:R-:W-:Y:S07]  /*7ab0*/  MOV R2, UR33 ;  /* 0x0000002100027c02 */ /* 0x002fee0008000f00 */
.L_x_98:
[----:B-1----:R1:W2:Y:S02]  /*7ac0*/  SYNCS.PHASECHK.TRANS64.TRYWAIT P0, [R2+URZ+0x18], R5 ;  /* 0x00001805020075a7 */ /* 0x0022a400080011ff */
[----:B--2---:R-:W-:Y:S05]  /*7ad0*/  @!P0 NANOSLEEP.SYNCS 0x989680 ;  /* 0x009896800000895d */ /* 0x004fea0003900000 */
[----:B------:R-:W2:Y:S02]  /*7ae0*/  @!P0 SYNCS.PHASECHK.TRANS64 P0, [R2+URZ+0x18], R5 ;  /* 0x00001805020085a7 */ /* 0x000ea400080010ff */
[----:B--2---:R-:W-:Y:S05]  /*7af0*/  @!P0 BRA `(.L_x_98) ;  /* 0xfffffffc00f08947 */ /* 0x004fea000383ffff */
[----:B------:R-:W-:Y:S05]  /*7b00*/  BRA `(.L_x_27) ;  /* 0xffffff9c00f07947 */ /* 0x000fea000383ffff */
.L_x_32:
[----:B-1----:R1:W2:Y:S02]  /*7b10*/  SYNCS.PHASECHK.TRANS64.TRYWAIT P0, [R2+URZ+0x50], R3 ;  /* 0x00005003020075a7 */ /* 0x0022a400080011ff */
[----:B--2---:R-:W-:Y:S05]  /*7b20*/  @!P0 NANOSLEEP.SYNCS 0x989680 ;  /* 0x009896800000895d */ /* 0x004fea0003900000 */
[----:B------:R-:W2:Y:S02]  /*7b30*/  @!P0 SYNCS.PHASECHK.TRANS64 P0, [R2+URZ+0x50], R3 ;  /* 0x00005003020085a7 */ /* 0x000ea400080010ff */
[----:B--2---:R-:W-:Y:S05]  /*7b40*/  @!P0 BRA `(.L_x_32) ;  /* 0xfffffffc00f08947 */ /* 0x004fea000383ffff */
[----:B------:R-:W-:Y:S05]  /*7b50*/  BRA `(.L_x_99) ;  /* 0xffffffa000a87947 */ /* 0x000fea000383ffff */
.L_x_36:
[----:B----4-:R-:W-:-:S07]  /*7b60*/  MOV R0, UR5 ;  /* 0x0000000500007c02 */ /* 0x010fce0008000f00 */
.L_x_100:
[----:B-1----:R1:W2:Y:S02]  /*7b70*/  SYNCS.PHASECHK.TRANS64.TRYWAIT P0, [R0+URZ], R3 ;  /* 0x00000003000075a7 */ /* 0x0022a400080011ff */
[----:B--2---:R-:W-:Y:S05]  /*7b80*/  @!P0 NANOSLEEP.SYNCS 0x989680 ;  /* 0x009896800000895d */ /* 0x004fea0003900000 */
[----:B------:R-:W2:Y:S02]  /*7b90*/  @!P0 SYNCS.PHASECHK.TRANS64 P0, [R0+URZ], R3 ;  /* 0x00000003000085a7 */ /* 0x000ea400080010ff */
[----:B--2---:R-:W-:Y:S05]  /*7ba0*/  @!P0 BRA `(.L_x_100) ;  /* 0xfffffffc00f08947 */ /* 0x004fea000383ffff */
[----:B------:R-:W-:Y:S05]  /*7bb0*/  BRA `(.L_x_101) ;  /* 0xffffffa800187947 */ /* 0x000fea000383ffff */
.L_x_37:
[----:B----4-:R-:W-:-:S07]  /*7bc0*/  MOV R0, UR5 ;  /* 0x0000000500007c02 */ /* 0x010fce0008000f00 */
.L_x_102:
[----:B-1----:R1:W2:Y:S02]  /*7bd0*/  SYNCS.PHASECHK.TRANS64.TRYWAIT P0, [R0+URZ], R3 ;  /* 0x00000003000075a7 */ /* 0x0022a400080011ff */
[----:B--2---:R-:W-:Y:S05]  /*7be0*/  @!P0 NANOSLEEP.SYNCS 0x989680 ;  /* 0x009896800000895d */ /* 0x004fea0003900000 */
[----:B------:R-:W2:Y:S02]  /*7bf0*/  @!P0 SYNCS.PHASECHK.TRANS64 P0, [R0+URZ], R3 ;  /* 0x00000003000085a7 */ /* 0x000ea400080010ff */
[----:B--2---:R-:W-:Y:S05]  /*7c00*/  @!P0 BRA `(.L_x_102) ;  /* 0xfffffffc00f08947 */ /* 0x004fea000383ffff */
[----:B------:R-:W-:Y:S05]  /*7c10*/  BRA `(.L_x_103) ;  /* 0xffffffa800247947 */ /* 0x000fea000383ffff */
.L_x_40:
[----:B-1----:R1:W2:Y:S02]  /*7c20*/  SYNCS.PHASECHK.TRANS64.TRYWAIT P0, [R0+URZ+0xb0], R5 ;  /* 0x0000b005000075a7 */ /* 0x0022a400080011ff */
[----:B--2---:R-:W-:Y:S05]  /*7c30*/  @!P0 NANOSLEEP.SYNCS 0x989680 ;  /* 0x009896800000895d */ /* 0x004fea0003900000 */
[----:B------:R-:W2:Y:S02]  /*7c40*/  @!P0 SYNCS.PHASECHK.TRANS64 P0, [R0+URZ+0xb0], R5 ;  /* 0x0000b005000085a7 */ /* 0x000ea400080010ff */
[----:B--2---:R-:W-:Y:S05]  /*7c50*/  @!P0 BRA `(.L_x_40) ;  /* 0xfffffffc00f08947 */ /* 0x004fea000383ffff */
[----:B------:R-:W-:Y:S05]  /*7c60*/  BRA `(.L_x_104) ;  /* 0xffffffa800807947 */ /* 0x000fea000383ffff */
.L_x_41:
[----:B------:R-:W-:-:S07]  /*7c70*/  MOV R0, UR5 ;  /* 0x0000000500007c02 */ /* 0x000fce0008000f00 */
.L_x_105:
[----:B-1----:R1:W2:Y:S02]  /*7c80*/  SYNCS.PHASECHK.TRANS64.TRYWAIT P0, [R0+URZ+0x60], R5 ;  /* 0x00006005000075a7 */ /* 0x0022a400080011ff */
[----:B--2---:R-:W-:Y:S05]  /*7c90*/  @!P0 NANOSLEEP.SYNCS 0x989680 ;  /* 0x009896800000895d */ /* 0x004fea0003900000 */
[----:B------:R-:W2:Y:S02]  /*7ca0*/  @!P0 SYNCS.PHASECHK.TRANS64 P0, [R0+URZ+0x60], R5 ;  /* 0x00006005000085a7 */ /* 0x000ea400080010ff */
[----:B--2---:R-:W-:Y:S05]  /*7cb0*/  @!P0 BRA `(.L_x_105) ;  /* 0xfffffffc00f08947 */ /* 0x004fea000383ffff */
[----:B------:R-:W-:Y:S05]  /*7cc0*/  BRA `(.L_x_106) ;  /* 0xffffffa800907947 */ /* 0x000fea000383ffff */
.L_x_42:
[----:B-1----:R1:W2:Y:S02]  /*7cd0*/  SYNCS.PHASECHK.TRANS64.TRYWAIT P1, [R0+URZ+0x50], R5 ;  /* 0x00005005000075a7 */ /* 0x0022a400080211ff */
[----:B--2---:R-:W-:Y:S05]  /*7ce0*/  @!P1 NANOSLEEP.SYNCS 0x989680 ;  /* 0x009896800000995d */ /* 0x004fea0003900000 */
[----:B------:R-:W2:Y:S02]  /*7cf0*/  @!P1 SYNCS.PHASECHK.TRANS64 P1, [R0+URZ+0x50], R5 ;  /* 0x00005005000095a7 */ /* 0x000ea400080210ff */
[----:B--2---:R-:W-:Y:S05]  /*7d00*/  @!P1 BRA `(.L_x_42) ;  /* 0xfffffffc00f09947 */ /* 0x004fea000383ffff */
[----:B------:R-:W-:Y:S05]  /*7d10*/  BRA `(.L_x_107) ;  /* 0xffffffa800c07947 */ /* 0x000fea000383ffff */
.L_x_45:
[----:B------:R-:W-:-:S07]  /*7d20*/  MOV R0, UR5 ;  /* 0x0000000500007c02 */ /* 0x000fce0008000f00 */
.L_x_108:
[----:B-1----:R1:W2:Y:S02]  /*7d30*/  SYNCS.PHASECHK.TRANS64.TRYWAIT P0, [R0+URZ+0x60], R3 ;  /* 0x00006003000075a7 */ /* 0x0022a400080011ff */
[----:B--2---:R-:W-:Y:S05]  /*7d40*/  @!P0 NANOSLEEP.SYNCS 0x989680 ;  /* 0x009896800000895d */ /* 0x004fea0003900000 */
[----:B------:R-:W2:Y:S02]  /*7d50*/  @!P0 SYNCS.PHASECHK.TRANS64 P0, [R0+URZ+0x60], R3 ;  /* 0x00006003000085a7 */ /* 0x000ea400080010ff */
[----:B--2---:R-:W-:Y:S05]  /*7d60*/  @!P0 BRA `(.L_x_108) ;  /* 0xfffffffc00f08947 */ /* 0x004fea000383ffff */
[----:B------:R-:W-:Y:S05]  /*7d70*/  BRA `(.L_x_44) ;  /* 0xffffffac00147947 */ /* 0x000fea000383ffff */
.L_x_52:
[----:B-1----:R1:W2:Y:S02]  /*7d80*/  SYNCS.PHASECHK.TRANS64.TRYWAIT P1, [R0+URZ+0x50], R5 ;  /* 0x00005005000075a7 */ /* 0x0022a400080211ff */
[----:B--2---:R-:W-:Y:S05]  /*7d90*/  @!P1 NANOSLEEP.SYNCS 0x989680 ;  /* 0x009896800000995d */ /* 0x004fea0003900000 */
[----:B------:R-:W2:Y:S02]  /*7da0*/  @!P1 SYNCS.PHASECHK.TRANS64 P1, [R0+URZ+0x50], R5 ;  /* 0x00005005000095a7 */ /* 0x000ea400080210ff */
[----:B--2---:R-:W-:Y:S05]  /*7db0*/  @!P1 BRA `(.L_x_52) ;  /* 0xfffffffc00f09947 */ /* 0x004fea000383ffff */
[----:B------:R-:W-:Y:S05]  /*7dc0*/  BRA `(.L_x_109) ;  /* 0xffffffb000a47947 */ /* 0x000fea000383ffff */
.L_x_53:
[----:B------:R-:W-:-:S07]  /*7dd0*/  MOV R3, UR14 ;  /* 0x0000000e00037c02 */ /* 0x000fce0008000f00 */
.L_x_110:
[----:B-1----:R1:W2:Y:S02]  /*7de0*/  SYNCS.PHASECHK.TRANS64.TRYWAIT P0, [R3+URZ+0x90], R0 ;  /* 0x00009000030075a7 */ /* 0x0022a400080011ff */
[----:B--2---:R-:W-:Y:S05]  /*7df0*/  @!P0 NANOSLEEP.SYNCS 0x989680 ;  /* 0x009896800000895d */ /* 0x004fea0003900000 */
[----:B------:R-:W2:Y:S02]  /*7e00*/  @!P0 SYNCS.PHASECHK.TRANS64 P0, [R3+URZ+0x90], R0 ;  /* 0x00009000030085a7 */ /* 0x000ea400080010ff */
[----:B--2---:R-:W-:Y:S05]  /*7e10*/  @!P0 BRA `(.L_x_110) ;  /* 0xfffffffc00f08947 */ /* 0x004fea000383ffff */
[----:B------:R-:W-:Y:S05]  /*7e20*/  BRA `(.L_x_111) ;  /* 0xffffffb000dc7947 */ /* 0x000fea000383ffff */
.L_x_56:
[----:B------:R-:W-:Y:S07]  /*7e30*/  MOV R0, UR19 ;  /* 0x0000001300007c02 */ /* 0x000fee0008000f00 */
.L_x_112:
[----:B-1----:R1:W2:Y:S02]  /*7e40*/  SYNCS.PHASECHK.TRANS64.TRYWAIT P0, [R0+URZ], R3 ;  /* 0x00000003000075a7 */ /* 0x0022a400080011ff */
[----:B--2---:R-:W-:Y:S05]  /*7e50*/  @!P0 NANOSLEEP.SYNCS 0x989680 ;  /* 0x009896800000895d */ /* 0x004fea0003900000 */
[----:B------:R-:W2:Y:S02]  /*7e60*/  @!P0 SYNCS.PHASECHK.TRANS64 P0, [R0+URZ], R3 ;  /* 0x00000003000085a7 */ /* 0x000ea400080010ff */
[----:B--2---:R-:W-:Y:S05]  /*7e70*/  @!P0 BRA `(.L_x_112) ;  /* 0xfffffffc00f08947 */ /* 0x004fea000383ffff */
[----:B------:R-:W-:Y:S05]  /*7e80*/  BRA `(.L_x_55) ;  /* 0xffffffb000f87947 */ /* 0x000fea000383ffff */
.L_x_59:
[----:B------:R-:W-:-:S07]  /*7e90*/  MOV R0, UR5 ;  /* 0x0000000500007c02 */ /* 0x000fce0008000f00 */
.L_x_113:
[----:B--2---:R2:W3:Y:S02]  /*7ea0*/  SYNCS.PHASECHK.TRANS64.TRYWAIT P0, [R0+URZ], R3 ;  /* 0x00000003000075a7 */ /* 0x0044e400080011ff */
[----:B---3--:R-:W-:Y:S05]  /*7eb0*/  @!P0 NANOSLEEP.SYNCS 0x989680 ;  /* 0x009896800000895d */ /* 0x008fea0003900000 */
[----:B------:R-:W3:Y:S02]  /*7ec0*/  @!P0 SYNCS.PHASECHK.TRANS64 P0, [R0+URZ], R3 ;  /* 0x00000003000085a7 */ /* 0x000ee400080010ff */
[----:B---3--:R-:W-:Y:S05]  /*7ed0*/  @!P0 BRA `(.L_x_113) ;  /* 0xfffffffc00f08947 */ /* 0x008fea000383ffff */
[----:B------:R-:W-:Y:S05]  /*7ee0*/  BRA `(.L_x_114) ;  /* 0xffffffb800247947 */ /* 0x000fea000383ffff */
.L_x_60:
[----:B------:R-:W-:-:S07]  /*7ef0*/  MOV R0, UR5 ;  /* 0x0000000500007c02 */ /* 0x000fce0008000f00 */
.L_x_115:
[----:B--2---:R2:W3:Y:S02]  /*7f00*/  SYNCS.PHASECHK.TRANS64.TRYWAIT P0, [R0+URZ], R3 ;  /* 0x00000003000075a7 */ /* 0x0044e400080011ff */
[----:B---3--:R-:W-:Y:S05]  /*7f10*/  @!P0 NANOSLEEP.SYNCS 0x989680 ;  /* 0x009896800000895d */ /* 0x008fea0003900000 */
[----:B------:R-:W3:Y:S02]  /*7f20*/  @!P0 SYNCS.PHASECHK.TRANS64 P0, [R0+URZ], R3 ;  /* 0x00000003000085a7 */ /* 0x000ee400080010ff */
[----:B---3--:R-:W-:Y:S05]  /*7f30*/  @!P0 BRA `(.L_x_115) ;  /* 0xfffffffc00f08947 */ /* 0x008fea000383ffff */
[----:B------:R-:W-:Y:S05]  /*7f40*/  BRA `(.L_x_116) ;  /* 0xffffffb800307947 */ /* 0x000fea000383ffff */
.L_x_61:
[----:B------:R-:W-:-:S07]  /*7f50*/  MOV R0, UR5 ;  /* 0x0000000500007c02 */ /* 0x000fce0008000f00 */
.L_x_117:
[----:B--2---:R2:W3:Y:S02]  /*7f60*/  SYNCS.PHASECHK.TRANS64.TRYWAIT P0, [R0+URZ], R3 ;  /* 0x00000003000075a7 */ /* 0x0044e400080011ff */
[----:B---3--:R-:W-:Y:S05]  /*7f70*/  @!P0 NANOSLEEP.SYNCS 0x989680 ;  /* 0x009896800000895d */ /* 0x008fea0003900000 */
[----:B------:R-:W3:Y:S02]  /*7f80*/  @!P0 SYNCS.PHASECHK.TRANS64 P0, [R0+URZ], R3 ;  /* 0x00000003000085a7 */ /* 0x000ee400080010ff */
[----:B---3--:R-:W-:Y:S05]  /*7f90*/  @!P0 BRA `(.L_x_117) ;  /* 0xfffffffc00f08947 */ /* 0x008fea000383ffff */
[----:B------:R-:W-:Y:S05]  /*7fa0*/  BRA `(.L_x_118) ;  /* 0xffffffb8003c7947 */ /* 0x000fea000383ffff */
.L_x_62:
[----:B------:R-:W-:-:S07]  /*7fb0*/  MOV R0, UR6 ;  /* 0x0000000600007c02 */ /* 0x000fce0008000f00 */
.L_x_119:
[----:B--2---:R2:W3:Y:S02]  /*7fc0*/  SYNCS.PHASECHK.TRANS64.TRYWAIT P0, [R0+URZ], R3 ;  /* 0x00000003000075a7 */ /* 0x0044e400080011ff */
[----:B---3--:R-:W-:Y:S05]  /*7fd0*/  @!P0 NANOSLEEP.SYNCS 0x989680 ;  /* 0x009896800000895d */ /* 0x008fea0003900000 */
[----:B------:R-:W3:Y:S02]  /*7fe0*/  @!P0 SYNCS.PHASECHK.TRANS64 P0, [R0+URZ], R3 ;  /* 0x00000003000085a7 */ /* 0x000ee400080010ff */
[----:B---3--:R-:W-:Y:S05]  /*7ff0*/  @!P0 BRA `(.L_x_119) ;  /* 0xfffffffc00f08947 */ /* 0x008fea000383ffff */
[----:B------:R-:W-:Y:S05]  /*8000*/  BRA `(.L_x_120) ;  /* 0xffffffb800487947 */ /* 0x000fea000383ffff */
.L_x_67:
[----:B--2---:R2:W3:Y:S02]  /*8010*/  SYNCS.PHASECHK.TRANS64.TRYWAIT P0, [R0+URZ+0x50], R3 ;  /* 0x00005003000075a7 */ /* 0x0044e400080011ff */
[----:B---3--:R-:W-:Y:S05]  /*8020*/  @!P0 NANOSLEEP.SYNCS 0x989680 ;  /* 0x009896800000895d */ /* 0x008fea0003900000 */
[----:B------:R-:W3:Y:S02]  /*8030*/  @!P0 SYNCS.PHASECHK.TRANS64 P0, [R0+URZ+0x50], R3 ;  /* 0x00005003000085a7 */ /* 0x000ee400080010ff */
[----:B---3--:R-:W-:Y:S05]  /*8040*/  @!P0 BRA `(.L_x_67) ;  /* 0xfffffffc00f08947 */ /* 0x008fea000383ffff */
[----:B------:R-:W-:Y:S05]  /*8050*/  BRA `(.L_x_121) ;  /* 0xffffffbc00447947 */ /* 0x000fea000383ffff */
.L_x_70:
[----:B------:R-:W-:Y:S07]  /*8060*/  MOV R0, UR7 ;  /* 0x0000000700007c02 */ /* 0x000fee0008000f00 */
.L_x_122:
[----:B--2---:R2:W3:Y:S02]  /*8070*/  SYNCS.PHASECHK.TRANS64.TRYWAIT P0, [R0+URZ+0x48], R3 ;  /* 0x00004803000075a7 */ /* 0x0044e400080011ff */
[----:B---3--:R-:W-:Y:S05]  /*8080*/  @!P0 NANOSLEEP.SYNCS 0x989680 ;  /* 0x009896800000895d */ /* 0x008fea0003900000 */
[----:B------:R-:W3:Y:S02]  /*8090*/  @!P0 SYNCS.PHASECHK.TRANS64 P0, [R0+URZ+0x48], R3 ;  /* 0x00004803000085a7 */ /* 0x000ee400080010ff */
[----:B---3--:R-:W-:Y:S05]  /*80a0*/  @!P0 BRA `(.L_x_122) ;  /* 0xfffffffc00f08947 */ /* 0x008fea000383ffff */
[----:B------:R-:W-:Y:S05]  /*80b0*/  BRA `(.L_x_69) ;  /* 0xffffffc000307947 */ /* 0x000fea000383ffff */
.L_x_73:
[----:B------:R-:W-:Y:S07]  /*80c0*/  MOV R3, UR7 ;  /* 0x0000000700037c02 */ /* 0x000fee0008000f00 */
.L_x_123:
[----:B-1----:R1:W2:Y:S02]  /*80d0*/  SYNCS.PHASECHK.TRANS64.TRYWAIT P2, [R3+URZ+0x38], R26 ;  /* 0x0000381a030075a7 */ /* 0x0022a400080411ff */
[----:B--2---:R-:W-:Y:S05]  /*80e0*/  @!P2 NANOSLEEP.SYNCS 0x989680 ;  /* 0x009896800000a95d */ /* 0x004fea0003900000 */
[----:B------:R-:W2:Y:S02]  /*80f0*/  @!P2 SYNCS.PHASECHK.TRANS64 P2, [R3+URZ+0x38], R26 ;  /* 0x0000381a0300a5a7 */ /* 0x000ea400080410ff */
[----:B--2---:R-:W-:Y:S05]  /*8100*/  @!P2 BRA `(.L_x_123) ;  /* 0xfffffffc00f0a947 */ /* 0x004fea000383ffff */
[----:B------:R-:W-:Y:S05]  /*8110*/  BRA `(.L_x_124) ;  /* 0xffffffc000c47947 */ /* 0x000fea000383ffff */
.L_x_76:
[----:B--2---:R2:W4:Y:S02]  /*8120*/  SYNCS.PHASECHK.TRANS64.TRYWAIT P0, [R0+URZ+0x50], R3 ;  /* 0x00005003000075a7 */ /* 0x00452400080011ff */
[----:B----4-:R-:W-:Y:S05]  /*8130*/  @!P0 NANOSLEEP.SYNCS 0x989680 ;  /* 0x009896800000895d */ /* 0x010fea0003900000 */
[----:B------:R-:W4:Y:S02]  /*8140*/  @!P0 SYNCS.PHASECHK.TRANS64 P0, [R0+URZ+0x50], R3 ;  /* 0x00005003000085a7 */ /* 0x000f2400080010ff */
[----:B----4-:R-:W-:Y:S05]  /*8150*/  @!P0 BRA `(.L_x_76) ;  /* 0xfffffffc00f08947 */ /* 0x010fea000383ffff */
[----:B------:R-:W-:Y:S05]  /*8160*/  BRA `(.L_x_125) ;  /* 0xffffffc800387947 */ /* 0x000fea000383ffff */
.L_x_87:
[----:B-1----:R-:W-:Y:S04]  /*8170*/  MOV R0, UR43 ;  /* 0x0000002b00007c02 */ /* 0x002fe80008000f00 */
[----:B------:R1:W2:Y:S03]  /*8180*/  SYNCS.PHASECHK.TRANS64.TRYWAIT P1, [R0+URZ+0x30], R5 ;  /* 0x00003005000075a7 */ /* 0x0002a600080211ff */
[----:B--2---:R-:W-:Y:S05]  /*8190*/  @!P1 NANOSLEEP.SYNCS 0x989680 ;  /* 0x009896800000995d */ /* 0x004fea0003900000 */
[----:B------:R-:W2:Y:S02]  /*81a0*/  @!P1 SYNCS.PHASECHK.TRANS64 P1, [R0+URZ+0x30], R5 ;  /* 0x00003005000095a7 */ /* 0x000ea400080210ff */
[----:B--2---:R-:W-:Y:S05]  /*81b0*/  @!P1 BRA `(.L_x_87) ;  /* 0xfffffffc00ec9947 */ /* 0x004fea000383ffff */
[----:B------:R-:W-:Y:S05]  /*81c0*/  BRA `(.L_x_86) ;  /* 0xffffffd400507947 */ /* 0x000fea000383ffff */
.L_x_89:
[----:B------:R1:W1:Y:S02]  /*81d0*/  SYNCS.PHASECHK.TRANS64.TRYWAIT P1, [R22+URZ+0x70], R3 ;  /* 0x00007003160075a7 */ /* 0x00026400080211ff */
[----:B-1----:R-:W-:Y:S05]  /*81e0*/  @!P1 NANOSLEEP.SYNCS 0x989680 ;  /* 0x009896800000995d */ /* 0x002fea0003900000 */
[----:B------:R-:W1:Y:S02]  /*81f0*/  @!P1 SYNCS.PHASECHK.TRANS64 P1, [R22+URZ+0x70], R3 ;  /* 0x00007003160095a7 */ /* 0x000e6400080210ff */
[----:B-1----:R-:W-:Y:S05]  /*8200*/  @!P1 BRA `(.L_x_89) ;  /* 0xfffffffc00f09947 */ /* 0x002fea000383ffff */
[----:B------:R-:W-:Y:S05]  /*8210*/  BRA `(.L_x_88) ;  /* 0xffffffd400a07947 */ /* 0x000fea000383ffff */
        .weak           $__internal_0_$__cuda_sm10x_tcgen05_guardrail_trap_col_being_dealloced_not_returned_by_alloc
        .type           $__internal_0_$__cuda_sm10x_tcgen05_guardrail_trap_col_being_dealloced_not_returned_by_alloc,@function
        .size           $__internal_0_$__cuda_sm10x_tcgen05_guardrail_trap_col_being_dealloced_not_returned_by_alloc,($__internal_1_$__cuda_sm10x_tcgen05_guardrail_trap_phase_invalid_during_alloc - $__internal_0_$__cuda_sm10x_tcgen05_guardrail_trap_col_being_dealloced_not_returned_by_alloc)
$__internal_0_$__cuda_sm10x_tcgen05_guardrail_trap_col_being_dealloced_not_returned_by_alloc:
[----:B------:R-:W-:Y:S05]  /*8220*/  BPT.TRAP 0x1 ;  /* 0x000000040000795c */ /* 0x000fea0000300000 */
[----:B------:R-:W-:-:S04]  /*8230*/  HFMA2 R3, -RZ, RZ, 0, 0 ;  /* 0x00000000ff037431 */ /* 0x000fc800000001ff */
[----:B------:R-:W-:Y:S05]  /*8240*/  RET.REL.NODEC R2 `(_ZN7cutlass13device_kernelINS_4gemm6kernel13GemmUniversalIN4cute5tupleIJiiiiEEENS1_10collective13CollectiveMmaINS1_35MainloopSm100TmaUmmaWarpSpecializedILi3ELi2ELi4ENS5_IJNS4_1CILi1EEESB_SB_EEEEENS5_IJNSA_ILi128EEENSA_ILi96EEENSA_ILi256EEEEEEaNS5_IJlSB_lEEEaSI_NS4_8TiledMMAINS4_8MMA_AtomIJNS4_15SM100_MMA_S8_SSIaaiLi128ELi96ELNS4_4UMMA5MajorE0ELSN_0ELNSM_8SaturateE0EEEEEENS4_6LayoutISC_NS5_IJNSA_ILi0EEESS_SS_EEEEENS5_IJNS4_10UnderscoreESV_SV_EEEEENS4_13SM90_TMA_LOADENS4_14ComposedLayoutINS4_7SwizzleILi3ELi4ELi3EEENS4_18smem_ptr_flag_bitsILi8EEENSR_INS5_IJNSA_ILi8EEESE_EEENS5_IJSE_SB_EEEEEEEvNS4_8identityESY_S18_vS19_EENS_8epilogue10collective18CollectiveEpilogueINS1B_23Sm100TmaWarpSpecializedILi1ELi1ELi96ELb0ELb0EEEJSH_NS5_IJNSR_ISE_SB_EENSR_ISF_SB_EEEEEaSI_aSI_NS1B_6fusion15FusionCallbacksIS1F_NS1J_17LinearCombinationIaiaiLNS_15FloatRoundStyleE2EEESH_S1I_JEEENS4_5SM1004TMEM4LOAD26SM100_TMEM_LOAD_32dp32b32xESY_NSZ_INS10_ILi1ELi4ELi3EEES13_NSR_INS5_IJS14_NSA_ILi32EEEEEENS5_IJS1U_SB_EEEEEEENS4_39AutoVectorizingCopyWithAssumedAlignmentILi128EEENS4_14SM90_TMA_STOREES1Y_S20_S20_EEEvvEEEEvNT_6ParamsE) ;  /* 0xffffff7c026c7950 */ /* 0x000fea0003c3ffff */
        .weak           $__internal_1_$__cuda_sm10x_tcgen05_guardrail_trap_phase_invalid_during_alloc
        .type           $__internal_1_$__cuda_sm10x_tcgen05_guardrail_trap_phase_invalid_during_alloc,@function
        .size           $__internal_1_$__cuda_sm10x_tcgen05_guardrail_trap_phase_invalid_during_alloc,($__internal_2_$__cuda_sm10x_tcgen05_guardrail_trap_unallocated_columns_being_dealloced - $__internal_1_$__cuda_sm10x_tcgen05_guardrail_trap_phase_invalid_during_alloc)
$__internal_1_$__cuda_sm10x_tcgen05_guardrail_trap_phase_invalid_during_alloc:
[----:B------:R-:W-:Y:S05]  /*8250*/  BPT.TRAP 0x1 ;  /* 0x000000040000795c */ /* 0x000fea0000300000 */
[----:B------:R-:W-:-:S04]  /*8260*/  MOV R3, 0x0 ;  /* 0x0000000000037802 */ /* 0x000fc80000000f00 */
[----:B------:R-:W-:Y:S05]  /*8270*/  RET.REL.NODEC R2 `(_ZN7cutlass13device_kernelINS_4gemm6kernel13GemmUniversalIN4cute5tupleIJiiiiEEENS1_10collective13CollectiveMmaINS1_35MainloopSm100TmaUmmaWarpSpecializedILi3ELi2ELi4ENS5_IJNS4_1CILi1EEESB_SB_EEEEENS5_IJNSA_ILi128EEENSA_ILi96EEENSA_ILi256EEEEEEaNS5_IJlSB_lEEEaSI_NS4_8TiledMMAINS4_8MMA_AtomIJNS4_15SM100_MMA_S8_SSIaaiLi128ELi96ELNS4_4UMMA5MajorE0ELSN_0ELNSM_8SaturateE0EEEEEENS4_6LayoutISC_NS5_IJNSA_ILi0EEESS_SS_EEEEENS5_IJNS4_10UnderscoreESV_SV_EEEEENS4_13SM90_TMA_LOADENS4_14ComposedLayoutINS4_7SwizzleILi3ELi4ELi3EEENS4_18smem_ptr_flag_bitsILi8EEENSR_INS5_IJNSA_ILi8EEESE_EEENS5_IJSE_SB_EEEEEEEvNS4_8identityESY_S18_vS19_EENS_8epilogue10collective18CollectiveEpilogueINS1B_23Sm100TmaWarpSpecializedILi1ELi1ELi96ELb0ELb0EEEJSH_NS5_IJNSR_ISE_SB_EENSR_ISF_SB_EEEEEaSI_aSI_NS1B_6fusion15FusionCallbacksIS1F_NS1J_17LinearCombinationIaiaiLNS_15FloatRoundStyleE2EEESH_S1I_JEEENS4_5SM1004TMEM4LOAD26SM100_TMEM_LOAD_32dp32b32xESY_NSZ_INS10_ILi1ELi4ELi3EEES13_NSR_INS5_IJS14_NSA_ILi32EEEEEENS5_IJS1U_SB_EEEEEEENS4_39AutoVectorizingCopyWithAssumedAlignmentILi128EEENS4_14SM90_TMA_STOREES1Y_S20_S20_EEEvvEEEEvNT_6ParamsE) ;  /* 0xffffff7c02607950 */ /* 0x000fea0003c3ffff */
        .weak           $__internal_2_$__cuda_sm10x_tcgen05_guardrail_trap_unallocated_columns_being_dealloced
        .type           $__internal_2_$__cuda_sm10x_tcgen05_guardrail_trap_unallocated_columns_being_dealloced,@function
        .size           $__internal_2_$__cuda_sm10x_tcgen05_guardrail_trap_unallocated_columns_being_dealloced,(.L_x_127 - $__internal_2_$__cuda_sm10x_tcgen05_guardrail_trap_unallocated_columns_being_dealloced)
$__internal_2_$__cuda_sm10x_tcgen05_guardrail_trap_unallocated_columns_being_dealloced:
[----:B------:R-:W-:Y:S05]  /*8280*/  BPT.TRAP 0x1 ;  /* 0x000000040000795c */ /* 0x000fea0000300000 */
[----:B------:R-:W-:-:S04]  /*8290*/  HFMA2 R3, -RZ, RZ, 0, 0 ;  /* 0x00000000ff037431 */ /* 0x000fc800000001ff */
[----:B------:R-:W-:Y:S05]  /*82a0*/  RET.REL.NODEC R2 `(_ZN7cutlass13device_kernelINS_4gemm6kernel13GemmUniversalIN4cute5tupleIJiiiiEEENS1_10collective13CollectiveMmaINS1_35MainloopSm100TmaUmmaWarpSpecializedILi3ELi2ELi4ENS5_IJNS4_1CILi1EEESB_SB_EEEEENS5_IJNSA_ILi128EEENSA_ILi96EEENSA_ILi256EEEEEEaNS5_IJlSB_lEEEaSI_NS4_8TiledMMAINS4_8MMA_AtomIJNS4_15SM100_MMA_S8_SSIaaiLi128ELi96ELNS4_4UMMA5MajorE0ELSN_0ELNSM_8SaturateE0EEEEEENS4_6LayoutISC_NS5_IJNSA_ILi0EEESS_SS_EEEEENS5_IJNS4_10UnderscoreESV_SV_EEEEENS4_13SM90_TMA_LOADENS4_14ComposedLayoutINS4_7SwizzleILi3ELi4ELi3EEENS4_18smem_ptr_flag_bitsILi8EEENSR_INS5_IJNSA_ILi8EEESE_EEENS5_IJSE_SB_EEEEEEEvNS4_8identityESY_S18_vS19_EENS_8epilogue10collective18CollectiveEpilogueINS1B_23Sm100TmaWarpSpecializedILi1ELi1ELi96ELb0ELb0EEEJSH_NS5_IJNSR_ISE_SB_EENSR_ISF_SB_EEEEEaSI_aSI_NS1B_6fusion15FusionCallbacksIS1F_NS1J_17LinearCombinationIaiaiLNS_15FloatRoundStyleE2EEESH_S1I_JEEENS4_5SM1004TMEM4LOAD26SM100_TMEM_LOAD_32dp32b32xESY_NSZ_INS10_ILi1ELi4ELi3EEES13_NSR_INS5_IJS14_NSA_ILi32EEEEEENS5_IJS1U_SB_EEEEEEENS4_39AutoVectorizingCopyWithAssumedAlignmentILi128EEENS4_14SM90_TMA_STOREES1Y_S20_S20_EEEvvEEEEvNT_6ParamsE) ;  /* 0xffffff7c02547950 */ /* 0x000fea0003c3ffff */
.L_x_126:
[----:B------:R-:W-:-:S00]  /*82b0*/  BRA `(.L_x_126) ;  /* 0xfffffffc00fc7947 */ /* 0x000fc0000383ffff */
[----:B------:R-:W-:-:S00]  /*82c0*/  NOP ;  /* 0x0000000000007918 */ /* 0x000fc00000000000 */
        /* <DEDUP_REMOVED lines=11> */
.L_x_127:


//--------------------- .nv.global.init           --------------------------
	.section	.nv.global.init,"aw",@progbits
.nv.global.init:
	.type		$str$27,@object
	.size		$str$27,($str$28 - $str$27)
$str$27:
        /*0000*/ 	.byte	0x28, 0x61, 0x64, 0x64, 0x72, 0x65, 0x73, 0x73, 0x20, 0x26, 0x20, 0x6d, 0x61, 0x73, 0x6b, 0x29
        /*0010*/ 	.byte	0x20, 0x3d, 0x3d, 0x20, 0x30, 0x00
	.type		$str$28,@object
	.size		$str$28,($str$26 - $str$28)
$str$28:
        /*0016*/ 	.byte	0x2f, 0x74, 0x6d, 0x70, 0x2f, 0x63, 0x75, 0x74, 0x6c, 0x61, 0x73, 0x73, 0x5f, 0x73, 0x77, 0x65
        /*0026*/ 	.byte	0x65, 0x70, 0x5f, 0x73, 0x72, 0x63, 0x2f, 0x69, 0x6e, 0x63, 0x6c, 0x75, 0x64, 0x65, 0x2f, 0x63
        /*0036*/ 	.byte	0x75, 0x74, 0x65, 0x2f, 0x70, 0x6f, 0x69, 0x6e, 0x74, 0x65, 0x72, 0x5f, 0x66, 0x6c, 0x61, 0x67
        /*0046*/ 	.byte	0x67, 0x65, 0x64, 0x2e, 0x68, 0x70, 0x70, 0x00
	.type		$str$26,@object
	.size		$str$26,($str$25 - $str$26)
$str$26:
        /*004e*/ 	.byte	0x2f, 0x74, 0x6d, 0x70, 0x2f, 0x63, 0x75, 0x74, 0x6c, 0x61, 0x73, 0x73, 0x5f, 0x73, 0x77, 0x65
        /*005e*/ 	.byte	0x65, 0x70, 0x5f, 0x73, 0x72, 0x63, 0x2f, 0x69, 0x6e, 0x63, 0x6c, 0x75, 0x64, 0x65, 0x2f, 0x63
        /*006e*/ 	.byte	0x75, 0x74, 0x65, 0x2f, 0x61, 0x74, 0x6f, 0x6d, 0x2f, 0x63, 0x6f, 0x70, 0x79, 0x5f, 0x74, 0x72
        /*007e*/ 	.byte	0x61, 0x69, 0x74, 0x73, 0x5f, 0x73, 0x6d, 0x31, 0x30, 0x30, 0x2e, 0x68, 0x70, 0x70, 0x00
	.type		$str$25,@object
	.size		$str$25,(__unnamed_1 - $str$25)
$str$25:
        /*008d*/ 	.byte	0x28, 0x28, 0x75, 0x69, 0x6e, 0x74, 0x33, 0x32, 0x5f, 0x74, 0x28, 0x74, 0x68, 0x72, 0x65, 0x61
        /*009d*/ 	.byte	0x64, 0x49, 0x64, 0x78, 0x2e, 0x78, 0x29, 0x20, 0x2f, 0x20, 0x33, 0x32, 0x29, 0x20, 0x25, 0x20
        /*00ad*/ 	.byte	0x34, 0x29, 0x20, 0x3d, 0x3d, 0x20, 0x28, 0x28, 0x28, 0x74, 0x6d, 0x65, 0x6d, 0x5f, 0x61, 0x64
        /*00bd*/ 	.byte	0x64, 0x72, 0x20, 0x3e, 0x3e, 0x20, 0x31, 0x36, 0x29, 0x20, 0x2f, 0x20, 0x33, 0x32, 0x29, 0x20
        /*00cd*/ 	.byte	0x25, 0x20, 0x34, 0x29, 0x00
	.type		__unnamed_1,@object
	.size		__unnamed_1,(__unnamed_2 - __unnamed_1)
__unnamed_1:
        /*00d2*/ 	.byte	0x61, 0x75, 0x74, 0x6f, 0x20, 0x63, 0x75, 0x74, 0x65, 0x3a, 0x3a, 0x61, 0x73, 0x5f, 0x70, 0x6f
        /* <DEDUP_REMOVED lines=24> */
        /*0262*/ 	.byte	0x3e, 0x3e, 0x3e, 0x3e, 0x5d, 0x00
	.type		__unnamed_2,@object
	.size		__unnamed_2,(.L_2 - __unnamed_2)
__unnamed_2:
        /* <DEDUP_REMOVED lines=41> */
.L_2:


//--------------------- .nv.shared._ZN7cutlass13device_kernelINS_4gemm6kernel13GemmUniversalIN4cute5tupleIJiiiiEEENS1_10collective13CollectiveMmaINS1_35MainloopSm100TmaUmmaWarpSpecializedILi3ELi2ELi4ENS5_IJNS4_1CILi1EEESB_SB_EEEEENS5_IJNSA_ILi128EEENSA_ILi96EEENSA_ILi256EEEEEEaNS5_IJlSB_lEEEaSI_NS4_8TiledMMAINS4_8MMA_AtomIJNS4_15SM100_MMA_S8_SSIaaiLi128ELi96ELNS4_4UMMA5MajorE0ELSN_0ELNSM_8SaturateE0EEEEEENS4_6LayoutISC_NS5_IJNSA_ILi0EEESS_SS_EEEEENS5_IJNS4_10UnderscoreESV_SV_EEEEENS4_13SM90_TMA_LOADENS4_14ComposedLayoutINS4_7SwizzleILi3ELi4ELi3EEENS4_18smem_ptr_flag_bitsILi8EEENSR_INS5_IJNSA_ILi8EEESE_EEENS5_IJSE_SB_EEEEEEEvNS4_8identityESY_S18_vS19_EENS_8epilogue10collective18CollectiveEpilogueINS1B_23Sm100TmaWarpSpecializedILi1ELi1ELi96ELb0ELb0EEEJSH_NS5_IJNSR_ISE_SB_EENSR_ISF_SB_EEEEEaSI_aSI_NS1B_6fusion15FusionCallbacksIS1F_NS1J_17LinearCombinationIaiaiLNS_15FloatRoundStyleE2EEESH_S1I_JEEENS4_5SM1004TMEM4LOAD26SM100_TMEM_LOAD_32dp32b32xESY_NSZ_INS10_ILi1ELi4ELi3EEES13_NSR_INS5_IJS14_NSA_ILi32EEEEEENS5_IJS1U_SB_EEEEEEENS4_39AutoVectorizingCopyWithAssumedAlignmentILi128EEENS4_14SM90_TMA_STOREES1Y_S20_S20_EEEvvEEEEvNT_6ParamsE --------------------------
	.section	.nv.shared._ZN7cutlass13device_kernelINS_4gemm6kernel13GemmUniversalIN4cute5tupleIJiiiiEEENS1_10collective13CollectiveMmaINS1_35MainloopSm100TmaUmmaWarpSpecializedILi3ELi2ELi4ENS5_IJNS4_1CILi1EEESB_SB_EEEEENS5_IJNSA_ILi128EEENSA_ILi96EEENSA_ILi256EEEEEEaNS5_IJlSB_lEEEaSI_NS4_8TiledMMAINS4_8MMA_AtomIJNS4_15SM100_MMA_S8_SSIaaiLi128ELi96ELNS4_4UMMA5MajorE0ELSN_0ELNSM_8SaturateE0EEEEEENS4_6LayoutISC_NS5_IJNSA_ILi0EEESS_SS_EEEEENS5_IJNS4_10UnderscoreESV_SV_EEEEENS4_13SM90_TMA_LOADENS4_14ComposedLayoutINS4_7SwizzleILi3ELi4ELi3EEENS4_18smem_ptr_flag_bitsILi8EEENSR_INS5_IJNSA_ILi8EEESE_EEENS5_IJSE_SB_EEEEEEEvNS4_8identityESY_S18_vS19_EENS_8epilogue10collective18CollectiveEpilogueINS1B_23Sm100TmaWarpSpecializedILi1ELi1ELi96ELb0ELb0EEEJSH_NS5_IJNSR_ISE_SB_EENSR_ISF_SB_EEEEEaSI_aSI_NS1B_6fusion15FusionCallbacksIS1F_NS1J_17LinearCombinationIaiaiLNS_15FloatRoundStyleE2EEESH_S1I_JEEENS4_5SM1004TMEM4LOAD26SM100_TMEM_LOAD_32dp32b32xESY_NSZ_INS10_ILi1ELi4ELi3EEES13_NSR_INS5_IJS14_NSA_ILi32EEEEEENS5_IJS1U_SB_EEEEEEENS4_39AutoVectorizingCopyWithAssumedAlignmentILi128EEENS4_14SM90_TMA_STOREES1Y_S20_S20_EEEvvEEEEvNT_6ParamsE,"aw",@nobits
	.sectionflags	@""
	.align	16
	.zero		1024


//--------------------- .nv.shared.reserved.0     --------------------------
	.section	.nv.shared.reserved.0,"aw",@nobits
	.weak		__nv_reservedSMEM_offset_0_alias
	.size		__nv_reservedSMEM_offset_0_alias, 0, 64
	.other		__nv_reservedSMEM_offset_0_alias,@"STO_CUDA_RESERVED_SHARED STV_DEFAULT"
__nv_reservedSMEM_offset_0_alias:
	.zero		0
.nv.shared.reserved.0:
	.zero		64
	.weak		__nv_reservedSMEM_tcgen05_partition
	.type		__nv_reservedSMEM_tcgen05_partition,@object
	.size		__nv_reservedSMEM_tcgen05_partition,(.L_0 - __nv_reservedSMEM_tcgen05_partition)
__nv_reservedSMEM_tcgen05_partition:
	.zero		32
.L_0:


//--------------------- .nv.global                --------------------------
	.section	.nv.global,"aw",@nobits
.nv.global:
	.type		_ZN40_INTERNAL_6b3de3c3_4_k_cu_7e0a8880_283984cute1_E,@object
	.size		_ZN40_INTERNAL_6b3de3c3_4_k_cu_7e0a8880_283984cute1_E,(_ZN40_INTERNAL_6b3de3c3_4_k_cu_7e0a8880_283984cuda3std3__45__cpo6cbeginE - _ZN40_INTERNAL_6b3de3c3_4_k_cu_7e0a8880_283984cute1_E)
_ZN40_INTERNAL_6b3de3c3_4_k_cu_7e0a8880_283984cute1_E:
	.zero		1
	.type		_ZN40_INTERNAL_6b3de3c3_4_k_cu_7e0a8880_283984cuda3std3__45__cpo6cbeginE,@object
	.size		_ZN40_INTERNAL_6b3de3c3_4_k_cu_7e0a8880_283984cuda3std3__45__cpo6cbeginE,(_ZN40_INTERNAL_6b3de3c3_4_k_cu_7e0a8880_283984cuda3std3__48in_placeE - _ZN40_INTERNAL_6b3de3c3_4_k_cu_7e0a8880_283984cuda3std3__45__cpo6cbeginE)
_ZN40_INTERNAL_6b3de3c3_4_k_cu_7e0a8880_283984cuda3std3__45__cpo6cbeginE:
	.zero		1
	.type		_ZN40_INTERNAL_6b3de3c3_4_k_cu_7e0a8880_283984cuda3std3__48in_placeE,@object
	.size		_ZN40_INTERNAL_6b3de3c3_4_k_cu_7e0a8880_283984cuda3std3__48in_placeE,(_ZN40_INTERNAL_6b3de3c3_4_k_cu_7e0a8880_283984cuda3std6ranges3__45__cpo9iter_moveE - _ZN40_INTERNAL_6b3de3c3_4_k_cu_7e0a8880_283984cuda3std3__48in_placeE)
_ZN40_INTERNAL_6b3de3c3_4_k_cu_7e0a8880_283984cuda3std3__48in_placeE:
	.zero		1
	.type		_ZN40_INTERNAL_6b3de3c3_4_k_cu_7e0a8880_283984cuda3std6ranges3__45__cpo9iter_moveE,@object
	.size		_ZN40_INTERNAL_6b3de3c3_4_k_cu_7e0a8880_283984cuda3std6ranges3__45__cpo9iter_moveE,(_ZN40_INTERNAL_6b3de3c3_4_k_cu_7e0a8880_283984cuda3std3__45__cpo5beginE - _ZN40_INTERNAL_6b3de3c3_4_k_cu_7e0a8880_283984cuda3std6ranges3__45__cpo9iter_moveE)
_ZN40_INTERNAL_6b3de3c3_4_k_cu_7e0a8880_283984cuda3std6ranges3__45__cpo9iter_moveE:
	.zero		1
	.type		_ZN40_INTERNAL_6b3de3c3_4_k_cu_7e0a8880_283984cuda3std3__45__cpo5beginE,@object
	.size		_ZN40_INTERNAL_6b3de3c3_4_k_cu_7e0a8880_283984cuda3std3__45__cpo5beginE,(_ZN40_INTERNAL_6b3de3c3_4_k_cu_7e0a8880_283984cuda3std3__442_GLOBAL__N__6b3de3c3_4_k_cu_7e0a8880_283986ignoreE - _ZN40_INTERNAL_6b3de3c3_4_k_cu_7e0a8880_283984cuda3std3__45__cpo5beginE)
_ZN40_INTERNAL_6b3de3c3_4_k_cu_7e0a8880_283984cuda3std3__45__cpo5beginE:
	.zero		1
	.type		_ZN40_INTERNAL_6b3de3c3_4_k_cu_7e0a8880_283984cuda3std3__442_GLOBAL__N__6b3de3c3_4_k_cu_7e0a8880_283986ignoreE,@object
	.size		_ZN40_INTERNAL_6b3de3c3_4_k_cu_7e0a8880_283984cuda3std3__442_GLOBAL__N__6b3de3c3_4_k_cu_7e0a8880_283986ignoreE,(_ZN40_INTERNAL_6b3de3c3_4_k_cu_7e0a8880_283984cute7productE - _ZN40_INTERNAL_6b3de3c3_4_k_cu_7e0a8880_283984cuda3std3__442_GLOBAL__N__6b3de3c3_4_k_cu_7e0a8880_283986ignoreE)
_ZN40_INTERNAL_6b3de3c3_4_k_cu_7e0a8880_283984cuda3std3__442_GLOBAL__N__6b3de3c3_4_k_cu_7e0a8880_283986ignoreE:
	.zero		1
	.type		_ZN40_INTERNAL_6b3de3c3_4_k_cu_7e0a8880_283984cute7productE,@object
	.size		_ZN40_INTERNAL_6b3de3c3_4_k_cu_7e0a8880_283984cute7productE,(_ZN40_INTERNAL_6b3de3c3_4_k_cu_7e0a8880_283984cuda3std3__45__cpo3endE - _ZN40_INTERNAL_6b3de3c3_4_k_cu_7e0a8880_283984cute7productE)
_ZN40_INTERNAL_6b3de3c3_4_k_cu_7e0a8880_283984cute7productE:
	.zero		1
	.type		_ZN40_INTERNAL_6b3de3c3_4_k_cu_7e0a8880_283984cuda3std3__45__cpo3endE,@object
	.size		_ZN40_INTERNAL_6b3de3c3_4_k_cu_7e0a8880_283984cuda3std3__45__cpo3endE,(_ZN40_INTERNAL_6b3de3c3_4_k_cu_7e0a8880_283984cuda3std3__419piecewise_constructE - _ZN40_INTERNAL_6b3de3c3_4_k_cu_7e0a8880_283984cuda3std3__45__cpo3endE)
_ZN40_INTERNAL_6b3de3c3_4_k_cu_7e0a8880_283984cuda3std3__45__cpo3endE:
	.zero		1
	.type		_ZN40_INTERNAL_6b3de3c3_4_k_cu_7e0a8880_283984cuda3std3__419piecewise_constructE,@object
	.size		_ZN40_INTERNAL_6b3de3c3_4_k_cu_7e0a8880_283984cuda3std3__419piecewise_constructE,(_ZN40_INTERNAL_6b3de3c3_4_k_cu_7e0a8880_283984cuda3std3__45__cpo4cendE - _ZN40_INTERNAL_6b3de3c3_4_k_cu_7e0a8880_283984cuda3std3__419piecewise_constructE)
_ZN40_INTERNAL_6b3de3c3_4_k_cu_7e0a8880_283984cuda3std3__419piecewise_constructE:
	.zero		1
	.type		_ZN40_INTERNAL_6b3de3c3_4_k_cu_7e0a8880_283984cuda3std3__45__cpo4cendE,@object
	.size		_ZN40_INTERNAL_6b3de3c3_4_k_cu_7e0a8880_283984cuda3std3__45__cpo4cendE,(_ZN40_INTERNAL_6b3de3c3_4_k_cu_7e0a8880_283984cuda3std6ranges3__45__cpo4swapE - _ZN40_INTERNAL_6b3de3c3_4_k_cu_7e0a8880_283984cuda3std3__45__cpo4cendE)
_ZN40_INTERNAL_6b3de3c3_4_k_cu_7e0a8880_283984cuda3std3__45__cpo4cendE:
	.zero		1
	.type		_ZN40_INTERNAL_6b3de3c3_4_k_cu_7e0a8880_283984cuda3std6ranges3__45__cpo4swapE,@object
	.size		_ZN40_INTERNAL_6b3de3c3_4_k_cu_7e0a8880_283984cuda3std6ranges3__45__cpo4swapE,(.L_10 - _ZN40_INTERNAL_6b3de3c3_4_k_cu_7e0a8880_283984cuda3std6ranges3__45__cpo4swapE)
_ZN40_INTERNAL_6b3de3c3_4_k_cu_7e0a8880_283984cuda3std6ranges3__45__cpo4swapE:
	.zero		1
.L_10:


//--------------------- .nv.constant0._ZN7cutlass13device_kernelINS_4gemm6kernel13GemmUniversalIN4cute5tupleIJiiiiEEENS1_10collective13CollectiveMmaINS1_35MainloopSm100TmaUmmaWarpSpecializedILi3ELi2ELi4ENS5_IJNS4_1CILi1EEESB_SB_EEEEENS5_IJNSA_ILi128EEENSA_ILi96EEENSA_ILi256EEEEEEaNS5_IJlSB_lEEEaSI_NS4_8TiledMMAINS4_8MMA_AtomIJNS4_15SM100_MMA_S8_SSIaaiLi128ELi96ELNS4_4UMMA5MajorE0ELSN_0ELNSM_8SaturateE0EEEEEENS4_6LayoutISC_NS5_IJNSA_ILi0EEESS_SS_EEEEENS5_IJNS4_10UnderscoreESV_SV_EEEEENS4_13SM90_TMA_LOADENS4_14ComposedLayoutINS4_7SwizzleILi3ELi4ELi3EEENS4_18smem_ptr_flag_bitsILi8EEENSR_INS5_IJNSA_ILi8EEESE_EEENS5_IJSE_SB_EEEEEEEvNS4_8identityESY_S18_vS19_EENS_8epilogue10collective18CollectiveEpilogueINS1B_23Sm100TmaWarpSpecializedILi1ELi1ELi96ELb0ELb0EEEJSH_NS5_IJNSR_ISE_SB_EENSR_ISF_SB_EEEEEaSI_aSI_NS1B_6fusion15FusionCallbacksIS1F_NS1J_17LinearCombinationIaiaiLNS_15FloatRoundStyleE2EEESH_S1I_JEEENS4_5SM1004TMEM4LOAD26SM100_TMEM_LOAD_32dp32b32xESY_NSZ_INS10_ILi1ELi4ELi3EEES13_NSR_INS5_IJS14_NSA_ILi32EEEEEENS5_IJS1U_SB_EEEEEEENS4_39AutoVectorizingCopyWithAssumedAlignmentILi128EEENS4_14SM90_TMA_STOREES1Y_S20_S20_EEEvvEEEEvNT_6ParamsE --------------------------
	.section	.nv.constant0._ZN7cutlass13device_kernelINS_4gemm6kernel13GemmUniversalIN4cute5tupleIJiiiiEEENS1_10collective13CollectiveMmaINS1_35MainloopSm100TmaUmmaWarpSpecializedILi3ELi2ELi4ENS5_IJNS4_1CILi1EEESB_SB_EEEEENS5_IJNSA_ILi128EEENSA_ILi96EEENSA_ILi256EEEEEEaNS5_IJlSB_lEEEaSI_NS4_8TiledMMAINS4_8MMA_AtomIJNS4_15SM100_MMA_S8_SSIaaiLi128ELi96ELNS4_4UMMA5MajorE0ELSN_0ELNSM_8SaturateE0EEEEEENS4_6LayoutISC_NS5_IJNSA_ILi0EEESS_SS_EEEEENS5_IJNS4_10UnderscoreESV_SV_EEEEENS4_13SM90_TMA_LOADENS4_14ComposedLayoutINS4_7SwizzleILi3ELi4ELi3EEENS4_18smem_ptr_flag_bitsILi8EEENSR_INS5_IJNSA_ILi8EEESE_EEENS5_IJSE_SB_EEEEEEEvNS4_8identityESY_S18_vS19_EENS_8epilogue10collective18CollectiveEpilogueINS1B_23Sm100TmaWarpSpecializedILi1ELi1ELi96ELb0ELb0EEEJSH_NS5_IJNSR_ISE_SB_EENSR_ISF_SB_EEEEEaSI_aSI_NS1B_6fusion15FusionCallbacksIS1F_NS1J_17LinearCombinationIaiaiLNS_15FloatRoundStyleE2EEESH_S1I_JEEENS4_5SM1004TMEM4LOAD26SM100_TMEM_LOAD_32dp32b32xESY_NSZ_INS10_ILi1ELi4ELi3EEES13_NSR_INS5_IJS14_NSA_ILi32EEEEEENS5_IJS1U_SB_EEEEEEENS4_39AutoVectorizingCopyWithAssumedAlignmentILi128EEENS4_14SM90_TMA_STOREES1Y_S20_S20_EEEvvEEEEvNT_6ParamsE,"a",@progbits
	.sectionflags	@""
	.align	4
.nv.constant0._ZN7cutlass13device_kernelINS_4gemm6kernel13GemmUniversalIN4cute5tupleIJiiiiEEENS1_10collective13CollectiveMmaINS1_35MainloopSm100TmaUmmaWarpSpecializedILi3ELi2ELi4ENS5_IJNS4_1CILi1EEESB_SB_EEEEENS5_IJNSA_ILi128EEENSA_ILi96EEENSA_ILi256EEEEEEaNS5_IJlSB_lEEEaSI_NS4_8TiledMMAINS4_8MMA_AtomIJNS4_15SM100_MMA_S8_SSIaaiLi128ELi96ELNS4_4UMMA5MajorE0ELSN_0ELNSM_8SaturateE0EEEEEENS4_6LayoutISC_NS5_IJNSA_ILi0EEESS_SS_EEEEENS5_IJNS4_10UnderscoreESV_SV_EEEEENS4_13SM90_TMA_LOADENS4_14ComposedLayoutINS4_7SwizzleILi3ELi4ELi3EEENS4_18smem_ptr_flag_bitsILi8EEENSR_INS5_IJNSA_ILi8EEESE_EEENS5_IJSE_SB_EEEEEEEvNS4_8identityESY_S18_vS19_EENS_8epilogue10collective18CollectiveEpilogueINS1B_23Sm100TmaWarpSpecializedILi1ELi1ELi96ELb0ELb0EEEJSH_NS5_IJNSR_ISE_SB_EENSR_ISF_SB_EEEEEaSI_aSI_NS1B_6fusion15FusionCallbacksIS1F_NS1J_17LinearCombinationIaiaiLNS_15FloatRoundStyleE2EEESH_S1I_JEEENS4_5SM1004TMEM4LOAD26SM100_TMEM_LOAD_32dp32b32xESY_NSZ_INS10_ILi1ELi4ELi3EEES13_NSR_INS5_IJS14_NSA_ILi32EEEEEENS5_IJS1U_SB_EEEEEEENS4_39AutoVectorizingCopyWithAssumedAlignmentILi128EEENS4_14SM90_TMA_STOREES1Y_S20_S20_EEEvvEEEEvNT_6ParamsE:
	.zero		2944


//--------------------- SYMBOLS --------------------------

	.type		.nv.reservedSmem.offset0,@object
	.size		.nv.reservedSmem.offset0,0x4
	.type		.nv.reservedSmem.cap,@object
	.size		.nv.reservedSmem.cap,0x4
	.type		__assertfail,@function
